// auto-generated by cutlass_sweep.gemm — config: {"arch": "sm_90", "cluster_m": 1, "cluster_n": 8, "dtype": "bf16", "dtype_b": "bf16", "layout": "nt", "stages": 0, "tile_k": 64, "tile_m": 64, "tile_n": 128}
#include "cutlass/cutlass.h"
#include "cutlass/gemm/collective/collective_builder.hpp"
#include "cutlass/gemm/device/gemm_universal_adapter.h"
#include "cutlass/gemm/kernel/gemm_universal.hpp"
#include "cutlass/epilogue/collective/collective_builder.hpp"

using ElemA = cutlass::bfloat16_t;
using ElemB = cutlass::bfloat16_t;
using ElemCD = cutlass::bfloat16_t;
using Acc  = float;
using TileShape    = cute::Shape<cute::_64, cute::_128, cute::_64>;
using ClusterShape = cute::Shape<cute::_1, cute::_8, cute::_1>;

using CollectiveEpilogue = typename cutlass::epilogue::collective::CollectiveBuilder<
    cutlass::arch::Sm90, cutlass::arch::OpClassTensorOp,
    TileShape, ClusterShape,
    cutlass::epilogue::collective::EpilogueTileAuto,
    Acc, Acc,
    ElemCD, cutlass::layout::RowMajor, 128 / cutlass::sizeof_bits<ElemCD>::value,
    ElemCD, cutlass::layout::RowMajor, 128 / cutlass::sizeof_bits<ElemCD>::value,
    cutlass::epilogue::collective::EpilogueScheduleAuto
  >::CollectiveOp;

using CollectiveMainloop = typename cutlass::gemm::collective::CollectiveBuilder<
    cutlass::arch::Sm90, cutlass::arch::OpClassTensorOp,
    ElemA, cutlass::layout::RowMajor, 128 / cutlass::sizeof_bits<ElemA>::value,
    ElemB, cutlass::layout::ColumnMajor, 128 / cutlass::sizeof_bits<ElemB>::value,
    Acc,
    TileShape, ClusterShape,
    cutlass::gemm::collective::StageCountAutoCarveout<static_cast<int>(sizeof(typename CollectiveEpilogue::SharedStorage))>,
    cutlass::gemm::collective::KernelScheduleAuto
  >::CollectiveOp;

using GemmKernel = cutlass::gemm::kernel::GemmUniversal<
    cute::Shape<int,int,int,int>,
    CollectiveMainloop,
    CollectiveEpilogue
>;
using Gemm = cutlass::gemm::device::GemmUniversalAdapter<GemmKernel>;

// Force the device kernel symbol into the cubin without needing a host main.
auto* _anchor = &cutlass::device_kernel<GemmKernel>;


// ===== COMPILED SASS (sm_90a) =====

	.target	sm_90a

	.elftype	@"ET_EXEC"


//--------------------- .note.nv.tkinfo           --------------------------
	.section	.note.nv.tkinfo,"",@"SHT_NOTE"
	.sectionflags	@"SHF_NOTE_NV_TKINFO"
	.tkinfo
        /*0018*/ 	.word	0x00000002
        /*0030*/ 	.string	""
        /*0030*/ 	.string	"ptxas"
        /*0030*/ 	.string	"Cuda compilation tools, release 13.0, V13.0.88"
        /*0030*/ 	.string	"Build cuda_13.0.r13.0/compiler.36424714_0"
        /*0030*/ 	.string	"-arch sm_90a -m 64 "



//--------------------- .note.nv.cuinfo           --------------------------
	.section	.note.nv.cuinfo,"",@"SHT_NOTE"
	.sectionflags	@"SHF_NOTE_NV_CUINFO"
        /*0018*/ 	.short	0x0002
        /*001a*/ 	.short	0x005a
        /*001c*/ 	.short	0x0082
	.zero		2


//--------------------- .nv.info                  --------------------------
	.section	.nv.info,"",@"SHT_CUDA_INFO"
	.align	4


	//----- nvinfo : EIATTR_REGCOUNT
	.align		4
        /*0000*/ 	.byte	0x04, 0x2f
        /*0002*/ 	.short	(.L_15 - .L_14)
	.align		4
.L_14:
        /*0004*/ 	.word	index@(_ZN7cutlass13device_kernelINS_4gemm6kernel13GemmUniversalIN4cute5tupleIJiiiiEEENS1_10collective13CollectiveMmaINS1_34MainloopSm90TmaGmmaWarpSpecializedILi9ENS5_IJNS4_1CILi1EEENSA_ILi8EEESB_EEENS1_32KernelTmaWarpSpecializedPingpongEEENS5_IJNSA_ILi64EEENSA_ILi128EEESG_EEENS_10bfloat16_tENS5_IJlSB_lEEESJ_SK_NS4_8TiledMMAINS4_8MMA_AtomIJNS4_4SM904GMMA28MMA_64x128x16_F32BF16BF16_SSILNSO_5MajorE0ELSQ_0ELNSO_7ScaleInE1ELSR_1EEEEEENS4_6LayoutINS5_IJSB_SB_SB_EEENS5_IJNSA_ILi0EEESW_SW_EEEEENS5_IJNS4_10UnderscoreESZ_SZ_EEEEENS4_23SM90_TMA_LOAD_MULTICASTENS4_14ComposedLayoutINS4_7SwizzleILi3ELi4ELi3EEENS4_18smem_ptr_flag_bitsILi16EEENSU_INS5_IJSC_SG_EEENS5_IJSG_SB_EEEEEEEvNS4_8identityENS4_13SM90_TMA_LOADES1B_vS1C_EENS_8epilogue10collective6detail29Sm90TmaWarpSpecializedAdapterINS1G_15DefaultEpilogueISJ_SK_SK_NS1F_6thread17LinearCombinationISJ_Li1EffLNS1K_9ScaleType4KindE0ELNS_15FloatRoundStyleE2ESJ_EENS1_15EpilogueDefaultEEEEEvvEEEEvNT_6ParamsE)
        /*0008*/ 	.word	0x000000a8


	//----- nvinfo : EIATTR_FRAME_SIZE
	.align		4
.L_15:
        /*000c*/ 	.byte	0x04, 0x11
        /*000e*/ 	.short	(.L_17 - .L_16)
	.align		4
.L_16:
        /*0010*/ 	.word	index@(_ZN7cutlass13device_kernelINS_4gemm6kernel13GemmUniversalIN4cute5tupleIJiiiiEEENS1_10collective13CollectiveMmaINS1_34MainloopSm90TmaGmmaWarpSpecializedILi9ENS5_IJNS4_1CILi1EEENSA_ILi8EEESB_EEENS1_32KernelTmaWarpSpecializedPingpongEEENS5_IJNSA_ILi64EEENSA_ILi128EEESG_EEENS_10bfloat16_tENS5_IJlSB_lEEESJ_SK_NS4_8TiledMMAINS4_8MMA_AtomIJNS4_4SM904GMMA28MMA_64x128x16_F32BF16BF16_SSILNSO_5MajorE0ELSQ_0ELNSO_7ScaleInE1ELSR_1EEEEEENS4_6LayoutINS5_IJSB_SB_SB_EEENS5_IJNSA_ILi0EEESW_SW_EEEEENS5_IJNS4_10UnderscoreESZ_SZ_EEEEENS4_23SM90_TMA_LOAD_MULTICASTENS4_14ComposedLayoutINS4_7SwizzleILi3ELi4ELi3EEENS4_18smem_ptr_flag_bitsILi16EEENSU_INS5_IJSC_SG_EEENS5_IJSG_SB_EEEEEEEvNS4_8identityENS4_13SM90_TMA_LOADES1B_vS1C_EENS_8epilogue10collective6detail29Sm90TmaWarpSpecializedAdapterINS1G_15DefaultEpilogueISJ_SK_SK_NS1F_6thread17LinearCombinationISJ_Li1EffLNS1K_9ScaleType4KindE0ELNS_15FloatRoundStyleE2ESJ_EENS1_15EpilogueDefaultEEEEEvvEEEEvNT_6ParamsE)
        /*0014*/ 	.word	0x00000008


	//----- nvinfo : EIATTR_MIN_STACK_SIZE
	.align		4
.L_17:
        /*0018*/ 	.byte	0x04, 0x12
        /*001a*/ 	.short	(.L_19 - .L_18)
	.align		4
.L_18:
        /*001c*/ 	.word	index@(_ZN7cutlass13device_kernelINS_4gemm6kernel13GemmUniversalIN4cute5tupleIJiiiiEEENS1_10collective13CollectiveMmaINS1_34MainloopSm90TmaGmmaWarpSpecializedILi9ENS5_IJNS4_1CILi1EEENSA_ILi8EEESB_EEENS1_32KernelTmaWarpSpecializedPingpongEEENS5_IJNSA_ILi64EEENSA_ILi128EEESG_EEENS_10bfloat16_tENS5_IJlSB_lEEESJ_SK_NS4_8TiledMMAINS4_8MMA_AtomIJNS4_4SM904GMMA28MMA_64x128x16_F32BF16BF16_SSILNSO_5MajorE0ELSQ_0ELNSO_7ScaleInE1ELSR_1EEEEEENS4_6LayoutINS5_IJSB_SB_SB_EEENS5_IJNSA_ILi0EEESW_SW_EEEEENS5_IJNS4_10UnderscoreESZ_SZ_EEEEENS4_23SM90_TMA_LOAD_MULTICASTENS4_14ComposedLayoutINS4_7SwizzleILi3ELi4ELi3EEENS4_18smem_ptr_flag_bitsILi16EEENSU_INS5_IJSC_SG_EEENS5_IJSG_SB_EEEEEEEvNS4_8identityENS4_13SM90_TMA_LOADES1B_vS1C_EENS_8epilogue10collective6detail29Sm90TmaWarpSpecializedAdapterINS1G_15DefaultEpilogueISJ_SK_SK_NS1F_6thread17LinearCombinationISJ_Li1EffLNS1K_9ScaleType4KindE0ELNS_15FloatRoundStyleE2ESJ_EENS1_15EpilogueDefaultEEEEEvvEEEEvNT_6ParamsE)
        /*0020*/ 	.word	0x00000008
.L_19:


//--------------------- .nv.compat                --------------------------
	.section	.nv.compat,"",@"SHT_CUDA_COMPAT_INFO"
	.align	4
        /*0000*/ 	.byte	0x02, 0x09, 0x01, 0x00, 0x02, 0x02, 0x04, 0x00, 0x02, 0x05, 0x05, 0x00, 0x03, 0x07, 0x01, 0x01
        /*0010*/ 	.byte	0x02, 0x03, 0x01, 0x00, 0x02, 0x06, 0x01, 0x00, 0x04, 0x0b, 0x08, 0x00, 0x00, 0x00, 0x00, 0x00
        /*0020*/ 	.byte	0x00, 0x00, 0x00, 0x00


//--------------------- .nv.info._ZN7cutlass13device_kernelINS_4gemm6kernel13GemmUniversalIN4cute5tupleIJiiiiEEENS1_10collective13CollectiveMmaINS1_34MainloopSm90TmaGmmaWarpSpecializedILi9ENS5_IJNS4_1CILi1EEENSA_ILi8EEESB_EEENS1_32KernelTmaWarpSpecializedPingpongEEENS5_IJNSA_ILi64EEENSA_ILi128EEESG_EEENS_10bfloat16_tENS5_IJlSB_lEEESJ_SK_NS4_8TiledMMAINS4_8MMA_AtomIJNS4_4SM904GMMA28MMA_64x128x16_F32BF16BF16_SSILNSO_5MajorE0ELSQ_0ELNSO_7ScaleInE1ELSR_1EEEEEENS4_6LayoutINS5_IJSB_SB_SB_EEENS5_IJNSA_ILi0EEESW_SW_EEEEENS5_IJNS4_10UnderscoreESZ_SZ_EEEEENS4_23SM90_TMA_LOAD_MULTICASTENS4_14ComposedLayoutINS4_7SwizzleILi3ELi4ELi3EEENS4_18smem_ptr_flag_bitsILi16EEENSU_INS5_IJSC_SG_EEENS5_IJSG_SB_EEEEEEEvNS4_8identityENS4_13SM90_TMA_LOADES1B_vS1C_EENS_8epilogue10collective6detail29Sm90TmaWarpSpecializedAdapterINS1G_15DefaultEpilogueISJ_SK_SK_NS1F_6thread17LinearCombinationISJ_Li1EffLNS1K_9ScaleType4KindE0ELNS_15FloatRoundStyleE2ESJ_EENS1_15EpilogueDefaultEEEEEvvEEEEvNT_6ParamsE --------------------------
	.section	.nv.info._ZN7cutlass13device_kernelINS_4gemm6kernel13GemmUniversalIN4cute5tupleIJiiiiEEENS1_10collective13CollectiveMmaINS1_34MainloopSm90TmaGmmaWarpSpecializedILi9ENS5_IJNS4_1CILi1EEENSA_ILi8EEESB_EEENS1_32KernelTmaWarpSpecializedPingpongEEENS5_IJNSA_ILi64EEENSA_ILi128EEESG_EEENS_10bfloat16_tENS5_IJlSB_lEEESJ_SK_NS4_8TiledMMAINS4_8MMA_AtomIJNS4_4SM904GMMA28MMA_64x128x16_F32BF16BF16_SSILNSO_5MajorE0ELSQ_0ELNSO_7ScaleInE1ELSR_1EEEEEENS4_6LayoutINS5_IJSB_SB_SB_EEENS5_IJNSA_ILi0EEESW_SW_EEEEENS5_IJNS4_10UnderscoreESZ_SZ_EEEEENS4_23SM90_TMA_LOAD_MULTICASTENS4_14ComposedLayoutINS4_7SwizzleILi3ELi4ELi3EEENS4_18smem_ptr_flag_bitsILi16EEENSU_INS5_IJSC_SG_EEENS5_IJSG_SB_EEEEEEEvNS4_8identityENS4_13SM90_TMA_LOADES1B_vS1C_EENS_8epilogue10collective6detail29Sm90TmaWarpSpecializedAdapterINS1G_15DefaultEpilogueISJ_SK_SK_NS1F_6thread17LinearCombinationISJ_Li1EffLNS1K_9ScaleType4KindE0ELNS_15FloatRoundStyleE2ESJ_EENS1_15EpilogueDefaultEEEEEvvEEEEvNT_6ParamsE,"",@"SHT_CUDA_INFO"
	.sectionflags	@""
	.align	4


	//----- nvinfo : EIATTR_CUDA_API_VERSION
	.align		4
        /*0000*/ 	.byte	0x04, 0x37
        /*0002*/ 	.short	(.L_21 - .L_20)
.L_20:
        /*0004*/ 	.word	0x00000082


	//----- nvinfo : EIATTR_KPARAM_INFO
	.align		4
.L_21:
        /*0008*/ 	.byte	0x04, 0x17
        /*000a*/ 	.short	(.L_23 - .L_22)
.L_22:
        /*000c*/ 	.word	0x00000000
        /*0010*/ 	.short	0x0000
        /*0012*/ 	.short	0x0070
        /*0014*/ 	.byte	0x00, 0xf0, 0x01, 0x10


	//----- nvinfo : EIATTR_SPARSE_MMA_MASK
	.align		4
.L_23:
        /*0018*/ 	.byte	0x03, 0x50
        /*001a*/ 	.short	0x0000


	//----- nvinfo : EIATTR_MAXREG_COUNT
	.align		4
        /*001c*/ 	.byte	0x03, 0x1b
        /*001e*/ 	.short	0x00a8


	//----- nvinfo : EIATTR_NUM_BARRIERS
	.align		4
        /*0020*/ 	.byte	0x02, 0x4c
        /*0022*/ 	.byte	0x01
	.zero		1


	//----- nvinfo : EIATTR_EXTERNS
	.align		4
        /*0024*/ 	.byte	0x04, 0x0f
        /*0026*/ 	.short	(.L_25 - .L_24)


	//   ....[0]....
	.align		4
.L_24:
        /*0028*/ 	.word	index@(__assertfail)


	//----- nvinfo : EIATTR_ANNOTATIONS
	.align		4
.L_25:
        /*002c*/ 	.byte	0x04, 0x55
        /*002e*/ 	.short	(.L_27 - .L_26)


	//   ....[0]....
.L_26:
        /*0030*/ 	.word	0x00000001
        /*0034*/ 	.byte	0x10, 0x0e, 0x00, 0x00, 0x01, 0x00, 0x00, 0x00, 0xc0, 0x14, 0x00, 0x00, 0x01, 0x00, 0x00, 0x00
        /*0044*/ 	.byte	0xc0, 0x63, 0x00, 0x00, 0x01, 0x00, 0x00, 0x00, 0xf0, 0x6f, 0x00, 0x00


	//----- nvinfo : EIATTR_MERCURY_ISA_VERSION
	.align		4
.L_27:
        /*0050*/ 	.byte	0x03, 0x5f
        /*0052*/ 	.short	0x0101


	//----- nvinfo : EIATTR_INT_WARP_WIDE_INSTR_OFFSETS
	.align		4
        /*0054*/ 	.byte	0x04, 0x31
        /*0056*/ 	.short	(.L_29 - .L_28)


	//   ....[0]....
.L_28:
        /*0058*/ 	.word	0x000005d0


	//   ....[1]....
        /*005c*/ 	.word	0x00000610


	//   ....[2]....
        /*0060*/ 	.word	0x00000740


	//   ....[3]....
        /*0064*/ 	.word	0x00000750


	//   ....[4]....
        /*0068*/ 	.word	0x00000760


	//   ....[5]....
        /*006c*/ 	.word	0x00000770


	//   ....[6]....
        /*0070*/ 	.word	0x00000830


	//   ....[7]....
        /*0074*/ 	.word	0x00000870


	//   ....[8]....
        /*0078*/ 	.word	0x00002180


	//----- nvinfo : EIATTR_COOP_GROUP_MASK_REGIDS
	.align		4
.L_29:
        /*007c*/ 	.byte	0x04, 0x29
        /*007e*/ 	.short	(.L_31 - .L_30)


	//   ....[0]....
.L_30:
        /*0080*/ 	.word	0xffffffff


	//   ....[1]....
        /*0084*/ 	.word	0xffffffff


	//   ....[2]....
        /*0088*/ 	.word	0xffffffff


	//   ....[3]....
        /*008c*/ 	.word	0xffffffff


	//   ....[4]....
        /*0090*/ 	.word	0xffffffff


	//   ....[5]....
        /*0094*/ 	.word	0xffffffff


	//   ....[6]....
        /*0098*/ 	.word	0xffffffff


	//----- nvinfo : EIATTR_COOP_GROUP_INSTR_OFFSETS
	.align		4
.L_31:
        /*009c*/ 	.byte	0x04, 0x28
        /*009e*/ 	.short	(.L_33 - .L_32)


	//   ....[0]....
.L_32:
        /*00a0*/ 	.word	0x00000070


	//   ....[1]....
        /*00a4*/ 	.word	0x00000080


	//   ....[2]....
        /*00a8*/ 	.word	0x00000140


	//   ....[3]....
        /*00ac*/ 	.word	0x000003b0


	//   ....[4]....
        /*00b0*/ 	.word	0x000003f0


	//   ....[5]....
        /*00b4*/ 	.word	0x00000480


	//   ....[6]....
        /*00b8*/ 	.word	0x000009c0


	//----- nvinfo : EIATTR_REG_RECONFIG
	.align		4
.L_33:
        /*00bc*/ 	.byte	0x01, 0x54
	.zero		2


	//----- nvinfo : EIATTR_SYSCALL_OFFSETS
	.align		4
        /*00c0*/ 	.byte	0x04, 0x46
        /*00c2*/ 	.short	(.L_35 - .L_34)


	//   ....[0]....
.L_34:
        /*00c4*/ 	.word	0x00001930


	//----- nvinfo : EIATTR_MBARRIER_INSTR_OFFSETS
	.align		4
.L_35:
        /*00c8*/ 	.byte	0x04, 0x39
        /*00ca*/ 	.short	(.L_37 - .L_36)


	//   ....[0]....
.L_36:
        /*00cc*/ 	.word	0x00000270
        /*00d0*/ 	.word	0x000000ff
        /*00d4*/ 	.word	0x00000000
        /*00d8*/ 	.short	0x0100
        /*00da*/ 	.byte	0x08
	.zero		1


	//   ....[1]....
        /*00dc*/ 	.word	0x00000280
        /*00e0*/ 	.word	0x000000ff
        /*00e4*/ 	.word	0x00000048
        /*00e8*/ 	.short	0x0100
        /*00ea*/ 	.byte	0x08
	.zero		1


	//   ....[2]....
        /*00ec*/ 	.word	0x00000290
        /*00f0*/ 	.word	0x000000ff
        /*00f4*/ 	.word	0x00000008
        /*00f8*/ 	.short	0x0100
        /*00fa*/ 	.byte	0x08
	.zero		1


	//   ....[3]....
        /*00fc*/ 	.word	0x000002a0
        /*0100*/ 	.word	0x000000ff
        /*0104*/ 	.word	0x00000050
        /*0108*/ 	.short	0x0100
        /*010a*/ 	.byte	0x08
	.zero		1


	//   ....[4]....
        /*010c*/ 	.word	0x000002b0
        /*0110*/ 	.word	0x000000ff
        /*0114*/ 	.word	0x00000010
        /*0118*/ 	.short	0x0100
        /*011a*/ 	.byte	0x08
	.zero		1


	//   ....[5]....
        /*011c*/ 	.word	0x000002c0
        /*0120*/ 	.word	0x000000ff
        /*0124*/ 	.word	0x00000058
        /*0128*/ 	.short	0x0100
        /*012a*/ 	.byte	0x08
	.zero		1


	//   ....[6]....
        /*012c*/ 	.word	0x000002d0
        /*0130*/ 	.word	0x000000ff
        /*0134*/ 	.word	0x00000018
        /*0138*/ 	.short	0x0100
        /*013a*/ 	.byte	0x08
	.zero		1


	//   ....[7]....
        /*013c*/ 	.word	0x000002e0
        /*0140*/ 	.word	0x000000ff
        /*0144*/ 	.word	0x00000060
        /*0148*/ 	.short	0x0100
        /*014a*/ 	.byte	0x08
	.zero		1


	//   ....[8]....
        /*014c*/ 	.word	0x000002f0
        /*0150*/ 	.word	0x000000ff
        /*0154*/ 	.word	0x00000020
        /*0158*/ 	.short	0x0100
        /*015a*/ 	.byte	0x08
	.zero		1


	//   ....[9]....
        /*015c*/ 	.word	0x00000300
        /*0160*/ 	.word	0x000000ff
        /*0164*/ 	.word	0x00000068
        /*0168*/ 	.short	0x0100
        /*016a*/ 	.byte	0x08
	.zero		1


	//   ....[10]....
        /*016c*/ 	.word	0x00000310
        /*0170*/ 	.word	0x000000ff
        /*0174*/ 	.word	0x00000028
        /*0178*/ 	.short	0x0100
        /*017a*/ 	.byte	0x08
	.zero		1


	//   ....[11]....
        /*017c*/ 	.word	0x00000320
        /*0180*/ 	.word	0x000000ff
        /*0184*/ 	.word	0x00000070
        /*0188*/ 	.short	0x0100
        /*018a*/ 	.byte	0x08
	.zero		1


	//   ....[12]....
        /*018c*/ 	.word	0x00000330
        /*0190*/ 	.word	0x000000ff
        /*0194*/ 	.word	0x00000030
        /*0198*/ 	.short	0x0100
        /*019a*/ 	.byte	0x08
	.zero		1


	//   ....[13]....
        /*019c*/ 	.word	0x00000340
        /*01a0*/ 	.word	0x000000ff
        /*01a4*/ 	.word	0x00000078
        /*01a8*/ 	.short	0x0100
        /*01aa*/ 	.byte	0x08
	.zero		1


	//   ....[14]....
        /*01ac*/ 	.word	0x00000350
        /*01b0*/ 	.word	0x000000ff
        /*01b4*/ 	.word	0x00000038
        /*01b8*/ 	.short	0x0100
        /*01ba*/ 	.byte	0x08
	.zero		1


	//   ....[15]....
        /*01bc*/ 	.word	0x00000360
        /*01c0*/ 	.word	0x000000ff
        /*01c4*/ 	.word	0x00000080
        /*01c8*/ 	.short	0x0100
        /*01ca*/ 	.byte	0x08
	.zero		1


	//   ....[16]....
        /*01cc*/ 	.word	0x00000370
        /*01d0*/ 	.word	0x000000ff
        /*01d4*/ 	.word	0x00000040
        /*01d8*/ 	.short	0x0100
        /*01da*/ 	.byte	0x08
	.zero		1


	//   ....[17]....
        /*01dc*/ 	.word	0x00000380
        /*01e0*/ 	.word	0x000000ff
        /*01e4*/ 	.word	0x00000088
        /*01e8*/ 	.short	0x0100
        /*01ea*/ 	.byte	0x08
	.zero		1


	//   ....[18]....
        /*01ec*/ 	.word	0x000008a0
        /*01f0*/ 	.word	0x000000ff
        /*01f4*/ 	.word	0x000000c0
        /*01f8*/ 	.short	0x0100
        /*01fa*/ 	.byte	0x08
	.zero		1


	//   ....[19]....
        /*01fc*/ 	.word	0x00000920
        /*0200*/ 	.word	0x000000ff
        /*0204*/ 	.word	0x000000c8
        /*0208*/ 	.short	0x0100
        /*020a*/ 	.byte	0x08
	.zero		1


	//   ....[20]....
        /*020c*/ 	.word	0x00000940
        /*0210*/ 	.word	0x000000ff
        /*0214*/ 	.word	0x000000a0
        /*0218*/ 	.short	0x0100
        /*021a*/ 	.byte	0x09
	.zero		1


	//   ....[21]....
        /*021c*/ 	.word	0x00000950
        /*0220*/ 	.word	0x000000ff
        /*0224*/ 	.word	0x000000a8
        /*0228*/ 	.short	0x0100
        /*022a*/ 	.byte	0x09
	.zero		1


	//   ....[22]....
        /*022c*/ 	.word	0x00000960
        /*0230*/ 	.word	0x000000ff
        /*0234*/ 	.word	0x000000b0
        /*0238*/ 	.short	0x0100
        /*023a*/ 	.byte	0x09
	.zero		1


	//   ....[23]....
        /*023c*/ 	.word	0x00000970
        /*0240*/ 	.word	0x000000ff
        /*0244*/ 	.word	0x000000b8
        /*0248*/ 	.short	0x0100
        /*024a*/ 	.byte	0x09
	.zero		1


	//   ....[24]....
        /*024c*/ 	.word	0x000017f0
        /*0250*/ 	.word	0x000000ff
        /*0254*/ 	.word	0xfffffff8
        /*0258*/ 	.short	0x010a
        /*025a*/ 	.byte	0x2b
	.zero		1


	//   ....[25]....
        /*025c*/ 	.word	0x000019b0
        /*0260*/ 	.word	0x00000003
        /*0264*/ 	.word	0x00000000
        /*0268*/ 	.short	0x010a
        /*026a*/ 	.byte	0x3f
	.zero		1


	//   ....[26]....
        /*026c*/ 	.word	0x00001a10
        /*0270*/ 	.word	0x00000003
        /*0274*/ 	.word	0x00000000
        /*0278*/ 	.short	0x010a
        /*027a*/ 	.byte	0x3f
	.zero		1


	//   ....[27]....
        /*027c*/ 	.word	0x00001d70
        /*0280*/ 	.word	0x000000ff
        /*0284*/ 	.word	0x00000000
        /*0288*/ 	.short	0x010a
        /*028a*/ 	.byte	0x04
	.zero		1


	//   ....[28]....
        /*028c*/ 	.word	0x00001db0
        /*0290*/ 	.word	0x000000ff
        /*0294*/ 	.word	0x00000000
        /*0298*/ 	.short	0x010a
        /*029a*/ 	.byte	0x04
	.zero		1


	//   ....[29]....
        /*029c*/ 	.word	0x00002010
        /*02a0*/ 	.word	0x00000005
        /*02a4*/ 	.word	0x00000000
        /*02a8*/ 	.short	0x0101
        /*02aa*/ 	.byte	0x3f
	.zero		1


	//   ....[30]....
        /*02ac*/ 	.word	0x00002120
        /*02b0*/ 	.word	0x00000003
        /*02b4*/ 	.word	0x00000000
        /*02b8*/ 	.short	0x0101
        /*02ba*/ 	.byte	0x2e
	.zero		1


	//   ....[31]....
        /*02bc*/ 	.word	0x00002220
        /*02c0*/ 	.word	0x00000003
        /*02c4*/ 	.word	0x00000000
        /*02c8*/ 	.short	0x0101
        /*02ca*/ 	.byte	0x3f
	.zero		1


	//   ....[32]....
        /*02cc*/ 	.word	0x000022a0
        /*02d0*/ 	.word	0x000000ff
        /*02d4*/ 	.word	0x00000008
        /*02d8*/ 	.short	0x010a
        /*02da*/ 	.byte	0x2b
	.zero		1


	//   ....[33]....
        /*02dc*/ 	.word	0x00006400
        /*02e0*/ 	.word	0x00000000
        /*02e4*/ 	.word	0x00000000
        /*02e8*/ 	.short	0x0101
        /*02ea*/ 	.byte	0x2e
	.zero		1


	//   ....[34]....
        /*02ec*/ 	.word	0x00006d30
        /*02f0*/ 	.word	0x0000000e
        /*02f4*/ 	.word	0x00000048
        /*02f8*/ 	.short	0x010a
        /*02fa*/ 	.byte	0x3f
	.zero		1


	//   ....[35]....
        /*02fc*/ 	.word	0x00007120
        /*0300*/ 	.word	0x00000006
        /*0304*/ 	.word	0x000000c8
        /*0308*/ 	.short	0x0101
        /*030a*/ 	.byte	0x3f
	.zero		1


	//   ....[36]....
        /*030c*/ 	.word	0x00007840
        /*0310*/ 	.word	0x00000007
        /*0314*/ 	.word	0x00000000
        /*0318*/ 	.short	0x010a
        /*031a*/ 	.byte	0x3f
	.zero		1


	//   ....[37]....
        /*031c*/ 	.word	0x000078c0
        /*0320*/ 	.word	0x00000006
        /*0324*/ 	.word	0x00000000
        /*0328*/ 	.short	0x010a
        /*032a*/ 	.byte	0x3f
	.zero		1


	//   ....[38]....
        /*032c*/ 	.word	0x00007950
        /*0330*/ 	.word	0x00000007
        /*0334*/ 	.word	0x00000000
        /*0338*/ 	.short	0x010a
        /*033a*/ 	.byte	0x3f
	.zero		1


	//   ....[39]....
        /*033c*/ 	.word	0x000079e0
        /*0340*/ 	.word	0x00000006
        /*0344*/ 	.word	0x00000000
        /*0348*/ 	.short	0x010a
        /*034a*/ 	.byte	0x3f
	.zero		1


	//   ....[40]....
        /*034c*/ 	.word	0x00007a70
        /*0350*/ 	.word	0x00000007
        /*0354*/ 	.word	0x00000000
        /*0358*/ 	.short	0x010a
        /*035a*/ 	.byte	0x3f
	.zero		1


	//   ....[41]....
        /*035c*/ 	.word	0x00007b00
        /*0360*/ 	.word	0x00000006
        /*0364*/ 	.word	0x00000000
        /*0368*/ 	.short	0x010a
        /*036a*/ 	.byte	0x3f
	.zero		1


	//   ....[42]....
        /*036c*/ 	.word	0x00007b90
        /*0370*/ 	.word	0x00000007
        /*0374*/ 	.word	0x00000000
        /*0378*/ 	.short	0x010a
        /*037a*/ 	.byte	0x3f
	.zero		1


	//   ....[43]....
        /*037c*/ 	.word	0x00007c20
        /*0380*/ 	.word	0x00000006
        /*0384*/ 	.word	0x00000000
        /*0388*/ 	.short	0x010a
        /*038a*/ 	.byte	0x3f
	.zero		1


	//   ....[44]....
        /*038c*/ 	.word	0x00007cb0
        /*0390*/ 	.word	0x00000005
        /*0394*/ 	.word	0x00000000
        /*0398*/ 	.short	0x010a
        /*039a*/ 	.byte	0x3f
	.zero		1


	//   ....[45]....
        /*039c*/ 	.word	0x00007d20
        /*03a0*/ 	.word	0x00000003
        /*03a4*/ 	.word	0xfffffff8
        /*03a8*/ 	.short	0x010a
        /*03aa*/ 	.byte	0x3f
	.zero		1


	//   ....[46]....
        /*03ac*/ 	.word	0x00007d70
        /*03b0*/ 	.word	0x00000003
        /*03b4*/ 	.word	0x00000000
        /*03b8*/ 	.short	0x010a
        /*03ba*/ 	.byte	0x3f
	.zero		1


	//   ....[47]....
        /*03bc*/ 	.word	0x00007dd0
        /*03c0*/ 	.word	0x00000005
        /*03c4*/ 	.word	0x00000000
        /*03c8*/ 	.short	0x010a
        /*03ca*/ 	.byte	0x3f
	.zero		1


	//   ....[48]....
        /*03cc*/ 	.word	0x00007e30
        /*03d0*/ 	.word	0x00000003
        /*03d4*/ 	.word	0x00000008
        /*03d8*/ 	.short	0x010a
        /*03da*/ 	.byte	0x3f
	.zero		1


	//   ....[49]....
        /*03dc*/ 	.word	0x00007f00
        /*03e0*/ 	.word	0x0000000e
        /*03e4*/ 	.word	0x00000048
        /*03e8*/ 	.short	0x010a
        /*03ea*/ 	.byte	0x3f
	.zero		1


	//   ....[50]....
        /*03ec*/ 	.word	0x00007fd0
        /*03f0*/ 	.word	0x00000007
        /*03f4*/ 	.word	0x00000000
        /*03f8*/ 	.short	0x010a
        /*03fa*/ 	.byte	0x3f
	.zero		1


	//   ....[51]....
        /*03fc*/ 	.word	0x00008020
        /*0400*/ 	.word	0x00000006
        /*0404*/ 	.word	0x00000000
        /*0408*/ 	.short	0x010a
        /*040a*/ 	.byte	0x3f
	.zero		1


	//   ....[52]....
        /*040c*/ 	.word	0x00008070
        /*0410*/ 	.word	0x00000007
        /*0414*/ 	.word	0x00000000
        /*0418*/ 	.short	0x010a
        /*041a*/ 	.byte	0x3f
	.zero		1


	//   ....[53]....
        /*041c*/ 	.word	0x000080c0
        /*0420*/ 	.word	0x00000006
        /*0424*/ 	.word	0x00000000
        /*0428*/ 	.short	0x010a
        /*042a*/ 	.byte	0x3f
	.zero		1


	//   ....[54]....
        /*042c*/ 	.word	0x00008110
        /*0430*/ 	.word	0x00000007
        /*0434*/ 	.word	0x00000000
        /*0438*/ 	.short	0x010a
        /*043a*/ 	.byte	0x3f
	.zero		1


	//   ....[55]....
        /*043c*/ 	.word	0x00008160
        /*0440*/ 	.word	0x00000006
        /*0444*/ 	.word	0x00000000
        /*0448*/ 	.short	0x010a
        /*044a*/ 	.byte	0x3f
	.zero		1


	//   ....[56]....
        /*044c*/ 	.word	0x000081b0
        /*0450*/ 	.word	0x00000007
        /*0454*/ 	.word	0x00000000
        /*0458*/ 	.short	0x010a
        /*045a*/ 	.byte	0x3f
	.zero		1


	//   ....[57]....
        /*045c*/ 	.word	0x00008200
        /*0460*/ 	.word	0x00000006
        /*0464*/ 	.word	0x00000000
        /*0468*/ 	.short	0x010a
        /*046a*/ 	.byte	0x3f
	.zero		1


	//----- nvinfo : EIATTR_NUM_MBARRIERS
	.align		4
.L_37:
        /*046c*/ 	.byte	0x03, 0x38
        /*046e*/ 	.short	0x0018


	//----- nvinfo : EIATTR_EXIT_INSTR_OFFSETS
	.align		4
        /*0470*/ 	.byte	0x04, 0x1c
        /*0472*/ 	.short	(.L_39 - .L_38)


	//   ....[0]....
.L_38:
        /*0474*/ 	.word	0x00001450


	//   ....[1]....
        /*0478*/ 	.word	0x000014b0


	//   ....[2]....
        /*047c*/ 	.word	0x00006a20


	//   ....[3]....
        /*0480*/ 	.word	0x00006a50


	//   ....[4]....
        /*0484*/ 	.word	0x00007d00


	//----- nvinfo : EIATTR_MAX_THREADS
	.align		4
.L_39:
        /*0488*/ 	.byte	0x04, 0x05
        /*048a*/ 	.short	(.L_41 - .L_40)
.L_40:
        /*048c*/ 	.word	0x00000180
        /*0490*/ 	.word	0x00000001
        /*0494*/ 	.word	0x00000001


	//----- nvinfo : EIATTR_CRS_STACK_SIZE
	.align		4
.L_41:
        /*0498*/ 	.byte	0x04, 0x1e
        /*049a*/ 	.short	(.L_43 - .L_42)
.L_42:
        /*049c*/ 	.word	0x00000000


	//----- nvinfo : EIATTR_CBANK_PARAM_SIZE
	.align		4
.L_43:
        /*04a0*/ 	.byte	0x03, 0x19
        /*04a2*/ 	.short	0x0470


	//----- nvinfo : EIATTR_PARAM_CBANK
	.align		4
        /*04a4*/ 	.byte	0x04, 0x0a
        /*04a6*/ 	.short	(.L_45 - .L_44)
	.align		4
.L_44:
        /*04a8*/ 	.word	index@(.nv.constant0._ZN7cutlass13device_kernelINS_4gemm6kernel13GemmUniversalIN4cute5tupleIJiiiiEEENS1_10collective13CollectiveMmaINS1_34MainloopSm90TmaGmmaWarpSpecializedILi9ENS5_IJNS4_1CILi1EEENSA_ILi8EEESB_EEENS1_32KernelTmaWarpSpecializedPingpongEEENS5_IJNSA_ILi64EEENSA_ILi128EEESG_EEENS_10bfloat16_tENS5_IJlSB_lEEESJ_SK_NS4_8TiledMMAINS4_8MMA_AtomIJNS4_4SM904GMMA28MMA_64x128x16_F32BF16BF16_SSILNSO_5MajorE0ELSQ_0ELNSO_7ScaleInE1ELSR_1EEEEEENS4_6LayoutINS5_IJSB_SB_SB_EEENS5_IJNSA_ILi0EEESW_SW_EEEEENS5_IJNS4_10UnderscoreESZ_SZ_EEEEENS4_23SM90_TMA_LOAD_MULTICASTENS4_14ComposedLayoutINS4_7SwizzleILi3ELi4ELi3EEENS4_18smem_ptr_flag_bitsILi16EEENSU_INS5_IJSC_SG_EEENS5_IJSG_SB_EEEEEEEvNS4_8identityENS4_13SM90_TMA_LOADES1B_vS1C_EENS_8epilogue10collective6detail29Sm90TmaWarpSpecializedAdapterINS1G_15DefaultEpilogueISJ_SK_SK_NS1F_6thread17LinearCombinationISJ_Li1EffLNS1K_9ScaleType4KindE0ELNS_15FloatRoundStyleE2ESJ_EENS1_15EpilogueDefaultEEEEEvvEEEEvNT_6ParamsE)
        /*04ac*/ 	.short	0x0210
        /*04ae*/ 	.short	0x0470


	//----- nvinfo : EIATTR_SW_WAR
	.align		4
.L_45:
        /*04b0*/ 	.byte	0x04, 0x36
        /*04b2*/ 	.short	(.L_47 - .L_46)
.L_46:
        /*04b4*/ 	.word	0x00000008
.L_47:


//--------------------- .nv.callgraph             --------------------------
	.section	.nv.callgraph,"",@"SHT_CUDA_CALLGRAPH"
	.align	4
	.sectionentsize	8
	.align		4
        /*0000*/ 	.word	0x00000000
	.align		4
        /*0004*/ 	.word	0xffffffff
	.align		4
        /*0008*/ 	.word	index@(_ZN7cutlass13device_kernelINS_4gemm6kernel13GemmUniversalIN4cute5tupleIJiiiiEEENS1_10collective13CollectiveMmaINS1_34MainloopSm90TmaGmmaWarpSpecializedILi9ENS5_IJNS4_1CILi1EEENSA_ILi8EEESB_EEENS1_32KernelTmaWarpSpecializedPingpongEEENS5_IJNSA_ILi64EEENSA_ILi128EEESG_EEENS_10bfloat16_tENS5_IJlSB_lEEESJ_SK_NS4_8TiledMMAINS4_8MMA_AtomIJNS4_4SM904GMMA28MMA_64x128x16_F32BF16BF16_SSILNSO_5MajorE0ELSQ_0ELNSO_7ScaleInE1ELSR_1EEEEEENS4_6LayoutINS5_IJSB_SB_SB_EEENS5_IJNSA_ILi0EEESW_SW_EEEEENS5_IJNS4_10UnderscoreESZ_SZ_EEEEENS4_23SM90_TMA_LOAD_MULTICASTENS4_14ComposedLayoutINS4_7SwizzleILi3ELi4ELi3EEENS4_18smem_ptr_flag_bitsILi16EEENSU_INS5_IJSC_SG_EEENS5_IJSG_SB_EEEEEEEvNS4_8identityENS4_13SM90_TMA_LOADES1B_vS1C_EENS_8epilogue10collective6detail29Sm90TmaWarpSpecializedAdapterINS1G_15DefaultEpilogueISJ_SK_SK_NS1F_6thread17LinearCombinationISJ_Li1EffLNS1K_9ScaleType4KindE0ELNS_15FloatRoundStyleE2ESJ_EENS1_15EpilogueDefaultEEEEEvvEEEEvNT_6ParamsE)
	.align		4
        /*000c*/ 	.word	index@(__assertfail)
	.align		4
        /*0010*/ 	.word	0x00000000
	.align		4
        /*0014*/ 	.word	0xfffffffe
	.align		4
        /*0018*/ 	.word	0x00000000
	.align		4
        /*001c*/ 	.word	0xfffffffd
	.align		4
        /*0020*/ 	.word	0x00000000
	.align		4
        /*0024*/ 	.word	0xfffffffc


//--------------------- .nv.constant4             --------------------------
	.section	.nv.constant4,"a",@progbits
	.align	8
	.align		8
.nv.constant4:
        /*0000*/ 	.dword	__assertfail
	.align		8
        /*0008*/ 	.dword	__unnamed_1
	.align		8
        /*0010*/ 	.dword	_ZN40_INTERNAL_b0fcce25_4_k_cu_9955e800_222584cuda3std3__45__cpo5beginE
	.align		8
        /*0018*/ 	.dword	_ZN40_INTERNAL_b0fcce25_4_k_cu_9955e800_222584cuda3std3__45__cpo3endE
	.align		8
        /*0020*/ 	.dword	_ZN40_INTERNAL_b0fcce25_4_k_cu_9955e800_222584cuda3std3__45__cpo6cbeginE
	.align		8
        /*0028*/ 	.dword	_ZN40_INTERNAL_b0fcce25_4_k_cu_9955e800_222584cuda3std3__45__cpo4cendE
	.align		8
        /*0030*/ 	.dword	_ZN40_INTERNAL_b0fcce25_4_k_cu_9955e800_222584cuda3std3__442_GLOBAL__N__b0fcce25_4_k_cu_9955e800_222586ignoreE
	.align		8
        /*0038*/ 	.dword	_ZN40_INTERNAL_b0fcce25_4_k_cu_9955e800_222584cuda3std3__419piecewise_constructE
	.align		8
        /*0040*/ 	.dword	_ZN40_INTERNAL_b0fcce25_4_k_cu_9955e800_222584cuda3std3__48in_placeE
	.align		8
        /*0048*/ 	.dword	_ZN40_INTERNAL_b0fcce25_4_k_cu_9955e800_222584cuda3std6ranges3__45__cpo4swapE
	.align		8
        /*0050*/ 	.dword	_ZN40_INTERNAL_b0fcce25_4_k_cu_9955e800_222584cuda3std6ranges3__45__cpo9iter_moveE
	.align		8
        /*0058*/ 	.dword	_ZN40_INTERNAL_b0fcce25_4_k_cu_9955e800_222584cute7productE
	.align		8
        /*0060*/ 	.dword	_ZN40_INTERNAL_b0fcce25_4_k_cu_9955e800_222584cute1_E
	.align		8
        /*0068*/ 	.dword	$str$22
	.align		8
        /*0070*/ 	.dword	$str$23


//--------------------- .text._ZN7cutlass13device_kernelINS_4gemm6kernel13GemmUniversalIN4cute5tupleIJiiiiEEENS1_10collective13CollectiveMmaINS1_34MainloopSm90TmaGmmaWarpSpecializedILi9ENS5_IJNS4_1CILi1EEENSA_ILi8EEESB_EEENS1_32KernelTmaWarpSpecializedPingpongEEENS5_IJNSA_ILi64EEENSA_ILi128EEESG_EEENS_10bfloat16_tENS5_IJlSB_lEEESJ_SK_NS4_8TiledMMAINS4_8MMA_AtomIJNS4_4SM904GMMA28MMA_64x128x16_F32BF16BF16_SSILNSO_5MajorE0ELSQ_0ELNSO_7ScaleInE1ELSR_1EEEEEENS4_6LayoutINS5_IJSB_SB_SB_EEENS5_IJNSA_ILi0EEESW_SW_EEEEENS5_IJNS4_10UnderscoreESZ_SZ_EEEEENS4_23SM90_TMA_LOAD_MULTICASTENS4_14ComposedLayoutINS4_7SwizzleILi3ELi4ELi3EEENS4_18smem_ptr_flag_bitsILi16EEENSU_INS5_IJSC_SG_EEENS5_IJSG_SB_EEEEEEEvNS4_8identityENS4_13SM90_TMA_LOADES1B_vS1C_EENS_8epilogue10collective6detail29Sm90TmaWarpSpecializedAdapterINS1G_15DefaultEpilogueISJ_SK_SK_NS1F_6thread17LinearCombinationISJ_Li1EffLNS1K_9ScaleType4KindE0ELNS_15FloatRoundStyleE2ESJ_EENS1_15EpilogueDefaultEEEEEvvEEEEvNT_6ParamsE --------------------------
	.section	.text._ZN7cutlass13device_kernelINS_4gemm6kernel13GemmUniversalIN4cute5tupleIJiiiiEEENS1_10collective13CollectiveMmaINS1_34MainloopSm90TmaGmmaWarpSpecializedILi9ENS5_IJNS4_1CILi1EEENSA_ILi8EEESB_EEENS1_32KernelTmaWarpSpecializedPingpongEEENS5_IJNSA_ILi64EEENSA_ILi128EEESG_EEENS_10bfloat16_tENS5_IJlSB_lEEESJ_SK_NS4_8TiledMMAINS4_8MMA_AtomIJNS4_4SM904GMMA28MMA_64x128x16_F32BF16BF16_SSILNSO_5MajorE0ELSQ_0ELNSO_7ScaleInE1ELSR_1EEEEEENS4_6LayoutINS5_IJSB_SB_SB_EEENS5_IJNSA_ILi0EEESW_SW_EEEEENS5_IJNS4_10UnderscoreESZ_SZ_EEEEENS4_23SM90_TMA_LOAD_MULTICASTENS4_14ComposedLayoutINS4_7SwizzleILi3ELi4ELi3EEENS4_18smem_ptr_flag_bitsILi16EEENSU_INS5_IJSC_SG_EEENS5_IJSG_SB_EEEEEEEvNS4_8identityENS4_13SM90_TMA_LOADES1B_vS1C_EENS_8epilogue10collective6detail29Sm90TmaWarpSpecializedAdapterINS1G_15DefaultEpilogueISJ_SK_SK_NS1F_6thread17LinearCombinationISJ_Li1EffLNS1K_9ScaleType4KindE0ELNS_15FloatRoundStyleE2ESJ_EENS1_15EpilogueDefaultEEEEEvvEEEEvNT_6ParamsE,"ax",@progbits
	.align	128
.text._ZN7cutlass13device_kernelINS_4gemm6kernel13GemmUniversalIN4cute5tupleIJiiiiEEENS1_10collective13CollectiveMmaINS1_34MainloopSm90TmaGmmaWarpSpecializedILi9ENS5_IJNS4_1CILi1EEENSA_ILi8EEESB_EEENS1_32KernelTmaWarpSpecializedPingpongEEENS5_IJNSA_ILi64EEENSA_ILi128EEESG_EEENS_10bfloat16_tENS5_IJlSB_lEEESJ_SK_NS4_8TiledMMAINS4_8MMA_AtomIJNS4_4SM904GMMA28MMA_64x128x16_F32BF16BF16_SSILNSO_5MajorE0ELSQ_0ELNSO_7ScaleInE1ELSR_1EEEEEENS4_6LayoutINS5_IJSB_SB_SB_EEENS5_IJNSA_ILi0EEESW_SW_EEEEENS5_IJNS4_10UnderscoreESZ_SZ_EEEEENS4_23SM90_TMA_LOAD_MULTICASTENS4_14ComposedLayoutINS4_7SwizzleILi3ELi4ELi3EEENS4_18smem_ptr_flag_bitsILi16EEENSU_INS5_IJSC_SG_EEENS5_IJSG_SB_EEEEEEEvNS4_8identityENS4_13SM90_TMA_LOADES1B_vS1C_EENS_8epilogue10collective6detail29Sm90TmaWarpSpecializedAdapterINS1G_15DefaultEpilogueISJ_SK_SK_NS1F_6thread17LinearCombinationISJ_Li1EffLNS1K_9ScaleType4KindE0ELNS_15FloatRoundStyleE2ESJ_EENS1_15EpilogueDefaultEEEEEvvEEEEvNT_6ParamsE:
        .type           _ZN7cutlass13device_kernelINS_4gemm6kernel13GemmUniversalIN4cute5tupleIJiiiiEEENS1_10collective13CollectiveMmaINS1_34MainloopSm90TmaGmmaWarpSpecializedILi9ENS5_IJNS4_1CILi1EEENSA_ILi8EEESB_EEENS1_32KernelTmaWarpSpecializedPingpongEEENS5_IJNSA_ILi64EEENSA_ILi128EEESG_EEENS_10bfloat16_tENS5_IJlSB_lEEESJ_SK_NS4_8TiledMMAINS4_8MMA_AtomIJNS4_4SM904GMMA28MMA_64x128x16_F32BF16BF16_SSILNSO_5MajorE0ELSQ_0ELNSO_7ScaleInE1ELSR_1EEEEEENS4_6LayoutINS5_IJSB_SB_SB_EEENS5_IJNSA_ILi0EEESW_SW_EEEEENS5_IJNS4_10UnderscoreESZ_SZ_EEEEENS4_23SM90_TMA_LOAD_MULTICASTENS4_14ComposedLayoutINS4_7SwizzleILi3ELi4ELi3EEENS4_18smem_ptr_flag_bitsILi16EEENSU_INS5_IJSC_SG_EEENS5_IJSG_SB_EEEEEEEvNS4_8identityENS4_13SM90_TMA_LOADES1B_vS1C_EENS_8epilogue10collective6detail29Sm90TmaWarpSpecializedAdapterINS1G_15DefaultEpilogueISJ_SK_SK_NS1F_6thread17LinearCombinationISJ_Li1EffLNS1K_9ScaleType4KindE0ELNS_15FloatRoundStyleE2ESJ_EENS1_15EpilogueDefaultEEEEEvvEEEEvNT_6ParamsE,@function
        .size           _ZN7cutlass13device_kernelINS_4gemm6kernel13GemmUniversalIN4cute5tupleIJiiiiEEENS1_10collective13CollectiveMmaINS1_34MainloopSm90TmaGmmaWarpSpecializedILi9ENS5_IJNS4_1CILi1EEENSA_ILi8EEESB_EEENS1_32KernelTmaWarpSpecializedPingpongEEENS5_IJNSA_ILi64EEENSA_ILi128EEESG_EEENS_10bfloat16_tENS5_IJlSB_lEEESJ_SK_NS4_8TiledMMAINS4_8MMA_AtomIJNS4_4SM904GMMA28MMA_64x128x16_F32BF16BF16_SSILNSO_5MajorE0ELSQ_0ELNSO_7ScaleInE1ELSR_1EEEEEENS4_6LayoutINS5_IJSB_SB_SB_EEENS5_IJNSA_ILi0EEESW_SW_EEEEENS5_IJNS4_10UnderscoreESZ_SZ_EEEEENS4_23SM90_TMA_LOAD_MULTICASTENS4_14ComposedLayoutINS4_7SwizzleILi3ELi4ELi3EEENS4_18smem_ptr_flag_bitsILi16EEENSU_INS5_IJSC_SG_EEENS5_IJSG_SB_EEEEEEEvNS4_8identityENS4_13SM90_TMA_LOADES1B_vS1C_EENS_8epilogue10collective6detail29Sm90TmaWarpSpecializedAdapterINS1G_15DefaultEpilogueISJ_SK_SK_NS1F_6thread17LinearCombinationISJ_Li1EffLNS1K_9ScaleType4KindE0ELNS_15FloatRoundStyleE2ESJ_EENS1_15EpilogueDefaultEEEEEvvEEEEvNT_6ParamsE,(.L_x_212 - _ZN7cutlass13device_kernelINS_4gemm6kernel13GemmUniversalIN4cute5tupleIJiiiiEEENS1_10collective13CollectiveMmaINS1_34MainloopSm90TmaGmmaWarpSpecializedILi9ENS5_IJNS4_1CILi1EEENSA_ILi8EEESB_EEENS1_32KernelTmaWarpSpecializedPingpongEEENS5_IJNSA_ILi64EEENSA_ILi128EEESG_EEENS_10bfloat16_tENS5_IJlSB_lEEESJ_SK_NS4_8TiledMMAINS4_8MMA_AtomIJNS4_4SM904GMMA28MMA_64x128x16_F32BF16BF16_SSILNSO_5MajorE0ELSQ_0ELNSO_7ScaleInE1ELSR_1EEEEEENS4_6LayoutINS5_IJSB_SB_SB_EEENS5_IJNSA_ILi0EEESW_SW_EEEEENS5_IJNS4_10UnderscoreESZ_SZ_EEEEENS4_23SM90_TMA_LOAD_MULTICASTENS4_14ComposedLayoutINS4_7SwizzleILi3ELi4ELi3EEENS4_18smem_ptr_flag_bitsILi16EEENSU_INS5_IJSC_SG_EEENS5_IJSG_SB_EEEEEEEvNS4_8identityENS4_13SM90_TMA_LOADES1B_vS1C_EENS_8epilogue10collective6detail29Sm90TmaWarpSpecializedAdapterINS1G_15DefaultEpilogueISJ_SK_SK_NS1F_6thread17LinearCombinationISJ_Li1EffLNS1K_9ScaleType4KindE0ELNS_15FloatRoundStyleE2ESJ_EENS1_15EpilogueDefaultEEEEEvvEEEEvNT_6ParamsE)
        .other          _ZN7cutlass13device_kernelINS_4gemm6kernel13GemmUniversalIN4cute5tupleIJiiiiEEENS1_10collective13CollectiveMmaINS1_34MainloopSm90TmaGmmaWarpSpecializedILi9ENS5_IJNS4_1CILi1EEENSA_ILi8EEESB_EEENS1_32KernelTmaWarpSpecializedPingpongEEENS5_IJNSA_ILi64EEENSA_ILi128EEESG_EEENS_10bfloat16_tENS5_IJlSB_lEEESJ_SK_NS4_8TiledMMAINS4_8MMA_AtomIJNS4_4SM904GMMA28MMA_64x128x16_F32BF16BF16_SSILNSO_5MajorE0ELSQ_0ELNSO_7ScaleInE1ELSR_1EEEEEENS4_6LayoutINS5_IJSB_SB_SB_EEENS5_IJNSA_ILi0EEESW_SW_EEEEENS5_IJNS4_10UnderscoreESZ_SZ_EEEEENS4_23SM90_TMA_LOAD_MULTICASTENS4_14ComposedLayoutINS4_7SwizzleILi3ELi4ELi3EEENS4_18smem_ptr_flag_bitsILi16EEENSU_INS5_IJSC_SG_EEENS5_IJSG_SB_EEEEEEEvNS4_8identityENS4_13SM90_TMA_LOADES1B_vS1C_EENS_8epilogue10collective6detail29Sm90TmaWarpSpecializedAdapterINS1G_15DefaultEpilogueISJ_SK_SK_NS1F_6thread17LinearCombinationISJ_Li1EffLNS1K_9ScaleType4KindE0ELNS_15FloatRoundStyleE2ESJ_EENS1_15EpilogueDefaultEEEEEvvEEEEvNT_6ParamsE,@"STO_CUDA_ENTRY STV_DEFAULT"
_ZN7cutlass13device_kernelINS_4gemm6kernel13GemmUniversalIN4cute5tupleIJiiiiEEENS1_10collective13CollectiveMmaINS1_34MainloopSm90TmaGmmaWarpSpecializedILi9ENS5_IJNS4_1CILi1EEENSA_ILi8EEESB_EEENS1_32KernelTmaWarpSpecializedPingpongEEENS5_IJNSA_ILi64EEENSA_ILi128EEESG_EEENS_10bfloat16_tENS5_IJlSB_lEEESJ_SK_NS4_8TiledMMAINS4_8MMA_AtomIJNS4_4SM904GMMA28MMA_64x128x16_F32BF16BF16_SSILNSO_5MajorE0ELSQ_0ELNSO_7ScaleInE1ELSR_1EEEEEENS4_6LayoutINS5_IJSB_SB_SB_EEENS5_IJNSA_ILi0EEESW_SW_EEEEENS5_IJNS4_10UnderscoreESZ_SZ_EEEEENS4_23SM90_TMA_LOAD_MULTICASTENS4_14ComposedLayoutINS4_7SwizzleILi3ELi4ELi3EEENS4_18smem_ptr_flag_bitsILi16EEENSU_INS5_IJSC_SG_EEENS5_IJSG_SB_EEEEEEEvNS4_8identityENS4_13SM90_TMA_LOADES1B_vS1C_EENS_8epilogue10collective6detail29Sm90TmaWarpSpecializedAdapterINS1G_15DefaultEpilogueISJ_SK_SK_NS1F_6thread17LinearCombinationISJ_Li1EffLNS1K_9ScaleType4KindE0ELNS_15FloatRoundStyleE2ESJ_EENS1_15EpilogueDefaultEEEEEvvEEEEvNT_6ParamsE:
[----:B------:R-:W0:Y:S02]  /*0000*/  LDC R1, c[0x0][0x28] ;  /* 0x00000a00ff017b82 */ /* 0x000e240000000800 */
[----:B0-----:R-:W-:Y:S01]  /*0010*/  VIADD R1, R1, 0xfffffff8 ;  /* 0xfffffff801017836 */ /* 0x001fe20000000000 */
[----:B------:R-:W0:Y:S01]  /*0020*/  S2R R4, SR_TID.X ;  /* 0x0000000000047919 */ /* 0x000e220000002100 */
[----:B------:R-:W-:Y:S01]  /*0030*/  ELECT P0, URZ, PT ;  /* 0x00000000003f782f */ /* 0x000fe20003800000 */
[----:B------:R-:W-:Y:S01]  /*0040*/  BSSY B0, `(.L_x_0) ;  /* 0x000000f000007945 */ /* 0x000fe20003800000 */
[--C-:B0-----:R-:W-:Y:S02]  /*0050*/  SHF.R.U32.HI R0, RZ, 0x5, R4.reuse ;  /* 0x00000005ff007819 */ /* 0x101fe40000011604 */
[----:B------:R-:W-:-:S03]  /*0060*/  SHF.R.U32.HI R7, RZ, 0x7, R4 ;  /* 0x00000007ff077819 */ /* 0x000fc60000011604 */
[----:B------:R-:W0:Y:S04]  /*0070*/  SHFL.IDX PT, R2, R0, RZ, 0x1f ;  /* 0x00001fff00027589 */ /* 0x000e2800000e0000 */
[----:B------:R1:W2:Y:S01]  /*0080*/  SHFL.IDX PT, R8, R7, RZ, 0x1f ;  /* 0x00001fff07087589 */ /* 0x0002a200000e0000 */
[----:B0-----:R-:W-:-:S13]  /*0090*/  ISETP.NE.OR P0, PT, R2, RZ, !P0 ;  /* 0x000000ff0200720c */ /* 0x001fda0004705670 */
[----:B-12---:R-:W-:Y:S05]  /*00a0*/  @P0 BRA `(.L_x_1) ;  /* 0x0000000000200947 */ /* 0x006fea0003800000 */
[----:B------:R-:W-:Y:S02]  /*00b0*/  ULDC.64 UR4, c[0x0][0x198] ;  /* 0x0000660000047ab9 */ /* 0x000fe40000000a00 */
[----:B------:R-:W-:Y:S02]  /*00c0*/  UIADD3 UR6, UP0, UR4, 0xf0, URZ ;  /* 0x000000f004067890 */ /* 0x000fe4000ff1e03f */
[----:B------:R-:W-:Y:S02]  /*00d0*/  UIADD3 UR4, UP1, UR4, 0x1f0, URZ ;  /* 0x000001f004047890 */ /* 0x000fe4000ff3e03f */
[----:B------:R-:W-:Y:S02]  /*00e0*/  UIADD3.X UR7, URZ, UR5, URZ, UP0, !UPT ;  /* 0x000000053f077290 */ /* 0x000fe400087fe43f */
[----:B------:R-:W-:-:S07]  /*00f0*/  UIADD3.X UR5, URZ, UR5, URZ, UP1, !UPT ;  /* 0x000000053f057290 */ /* 0x000fce0008ffe43f */
[----:B------:R0:W-:Y:S02]  /*0100*/  UTMACCTL.PF [UR6] ;  /* 0x00000000060079b9 */ /* 0x0001e40008040000 */
[----:B------:R0:W-:Y:S02]  /*0110*/  UTMACCTL.PF [UR4] ;  /* 0x00000000040079b9 */ /* 0x0001e40008040000 */
[----:B0-----:R-:W-:Y:S01]  /*0120*/  NOP ;  /* 0x0000000000007918 */ /* 0x001fe20000000000 */
.L_x_1:
[----:B------:R-:W-:Y:S05]  /*0130*/  BSYNC B0 ;  /* 0x0000000000007941 */ /* 0x000fea0003800000 */
.L_x_0:
[----:B------:R-:W0:Y:S01]  /*0140*/  SHFL.IDX PT, R9, R0, RZ, 0x1f ;  /* 0x00001fff00097589 */ /* 0x000e2200000e0000 */
[----:B------:R-:W-:Y:S02]  /*0150*/  SHF.R.S32.HI R3, RZ, 0x1f, R4 ;  /* 0x0000001fff037819 */ /* 0x000fe40000011404 */
[----:B0-----:R-:W-:-:S13]  /*0160*/  ISETP.NE.AND P0, PT, R9, RZ, PT ;  /* 0x000000ff0900720c */ /* 0x001fda0003f05270 */
[----:B------:R-:W-:Y:S05]  /*0170*/  @P0 BRA `(.L_x_2) ;  /* 0x00000000008c0947 */ /* 0x000fea0003800000 */
[----:B------:R-:W-:Y:S01]  /*0180*/  ELECT P0, URZ, PT ;  /* 0x00000000003f782f */ /* 0x000fe20003800000 */
[----:B------:R-:W-:-:S12]  /*0190*/  BSSY B0, `(.L_x_2) ;  /* 0x0000021000007945 */ /* 0x000fd80003800000 */
[----:B------:R-:W-:Y:S05]  /*01a0*/  @!P0 BRA `(.L_x_3) ;  /* 0x00000000007c8947 */ /* 0x000fea0003800000 */
[----:B------:R-:W0:Y:S01]  /*01b0*/  S2UR UR8, SR_CgaCtaId ;  /* 0x00000000000879c3 */ /* 0x000e220000008800 */
[----:B------:R-:W-:Y:S01]  /*01c0*/  UMOV UR4, 0x400 ;  /* 0x0000040000047882 */ /* 0x000fe20000000000 */
[----:B------:R-:W-:Y:S01]  /*01d0*/  UMOV UR5, 0x1 ;  /* 0x0000000100057882 */ /* 0x000fe20000000000 */
[----:B------:R-:W-:Y:S02]  /*01e0*/  UMOV UR6, 0x8 ;  /* 0x0000000800067882 */ /* 0x000fe40000000000 */
[----:B------:R-:W-:-:S04]  /*01f0*/  UIADD3 UR6, -UR6, 0x100000, URZ ;  /* 0x0010000006067890 */ /* 0x000fc8000fffe13f */
[----:B------:R-:W-:Y:S02]  /*0200*/  USHF.L.U32 UR7, UR6, 0xb, URZ ;  /* 0x0000000b06077899 */ /* 0x000fe4000800063f */
[----:B------:R-:W-:Y:S02]  /*0210*/  USHF.L.U32 UR6, UR6, 0x1, URZ ;  /* 0x0000000106067899 */ /* 0x000fe4000800063f */
[----:B0-----:R-:W-:Y:S02]  /*0220*/  ULEA UR8, UR8, UR4, 0x18 ;  /* 0x0000000408087291 */ /* 0x001fe4000f8ec03f */
[----:B------:R-:W-:-:S04]  /*0230*/  UIADD3 UR4, -UR5, 0x100000, URZ ;  /* 0x0010000005047890 */ /* 0x000fc8000fffe13f */
[----:B------:R-:W-:Y:S02]  /*0240*/  USHF.L.U32 UR5, UR4, 0xb, URZ ;  /* 0x0000000b04057899 */ /* 0x000fe4000800063f */
[----:B------:R-:W-:Y:S01]  /*0250*/  USHF.L.U32 UR4, UR4, 0x1, URZ ;  /* 0x0000000104047899 */ /* 0x000fe2000800063f */
[----:B------:R-:W0:Y:S11]  /*0260*/  FENCE.VIEW.ASYNC.S ;  /* 0x00000000000073c6 */ /* 0x000e360000000000 */
[----:B0-----:R0:W1:Y:S01]  /*0270*/  SYNCS.EXCH.64 URZ, [UR8], UR4 ;  /* 0x00000004083f75b2 */ /* 0x0010620008000100 */
[----:B------:R0:W2:Y:S01]  /*0280*/  SYNCS.EXCH.64 URZ, [UR8+0x48], UR6 ;  /* 0x00004806083f75b2 */ /* 0x0000a20008000100 */
[----:B------:R0:W3:Y:S01]  /*0290*/  SYNCS.EXCH.64 URZ, [UR8+0x8], UR4 ;  /* 0x00000804083f75b2 */ /* 0x0000e20008000100 */
[----:B------:R0:W4:Y:S01]  /*02a0*/  SYNCS.EXCH.64 URZ, [UR8+0x50], UR6 ;  /* 0x00005006083f75b2 */ /* 0x0001220008000100 */
[----:B------:R0:W0:Y:S01]  /*02b0*/  SYNCS.EXCH.64 URZ, [UR8+0x10], UR4 ;  /* 0x00001004083f75b2 */ /* 0x0000220008000100 */
        /* <DEDUP_REMOVED lines=13> */
[----:B------:R-:W-:Y:S01]  /*0390*/  NOP ;  /* 0x0000000000007918 */ /* 0x000fe20000000000 */
.L_x_3:
[----:B0-----:R-:W-:Y:S05]  /*03a0*/  BSYNC B0 ;  /* 0x0000000000007941 */ /* 0x001fea0003800000 */
.L_x_2:
[----:B------:R-:W0:Y:S01]  /*03b0*/  SHFL.IDX PT, R12, R0, RZ, 0x1f ;  /* 0x00001fff000c7589 */ /* 0x000e2200000e0000 */
[----:B------:R-:W-:Y:S01]  /*03c0*/  LEA.HI R3, R3, R4, RZ, 0x7 ;  /* 0x0000000403037211 */ /* 0x000fe200078f38ff */
[----:B------:R-:W5:Y:S01]  /*03d0*/  S2UR UR12, SR_CTAID.X ;  /* 0x00000000000c79c3 */ /* 0x000f620000002500 */
[----:B------:R-:W-:Y:S01]  /*03e0*/  ELECT P0, URZ, PT ;  /* 0x00000000003f782f */ /* 0x000fe20003800000 */
[----:B------:R1:W2:Y:S01]  /*03f0*/  SHFL.IDX PT, R11, R0, RZ, 0x1f ;  /* 0x00001fff000b7589 */ /* 0x0002a200000e0000 */
[----:B------:R-:W-:Y:S02]  /*0400*/  LOP3.LUT R3, R3, 0xffffff80, RZ, 0xc0, !PT ;  /* 0xffffff8003037812 */ /* 0x000fe400078ec0ff */
[----:B------:R-:W-:Y:S01]  /*0410*/  ELECT P1, URZ, PT ;  /* 0x00000000003f782f */ /* 0x000fe20003820000 */
[----:B------:R-:W-:Y:S01]  /*0420*/  NOP ;  /* 0x0000000000007918 */ /* 0x000fe20000000000 */
[----:B------:R-:W3:Y:S01]  /*0430*/  S2R R6, SR_CTAID.Y ;  /* 0x0000000000067919 */ /* 0x000ee20000002600 */
[----:B------:R-:W-:Y:S01]  /*0440*/  ULDC UR4, c[0x0][0x150] ;  /* 0x0000540000047ab9 */ /* 0x000fe20000000800 */
[----:B------:R-:W-:Y:S01]  /*0450*/  IMAD.IADD R5, R4, 0x1, -R3 ;  /* 0x0000000104057824 */ /* 0x000fe200078e0a03 */
[----:B------:R-:W4:Y:S01]  /*0460*/  LDC R25, c[0x0][0x148] ;  /* 0x00005200ff197b82 */ /* 0x000f220000000800 */
[----:B-1----:R-:W-:Y:S01]  /*0470*/  SHF.R.S32.HI R0, RZ, 0x1f, R9 ;  /* 0x0000001fff007819 */ /* 0x002fe20000011409 */
[----:B------:R-:W1:Y:S01]  /*0480*/  SHFL.IDX PT, R15, R7, RZ, 0x1f ;  /* 0x00001fff070f7589 */ /* 0x000e6200000e0000 */
[----:B------:R-:W-:Y:S01]  /*0490*/  UMOV UR11, 0x80 ;  /* 0x00000080000b7882 */ /* 0x000fe20000000000 */
[----:B------:R-:W-:Y:S01]  /*04a0*/  SHF.R.S32.HI R20, RZ, 0x1f, R5 ;  /* 0x0000001fff147819 */ /* 0x000fe20000011405 */
[----:B------:R-:W-:Y:S01]  /*04b0*/  NOP ;  /* 0x0000000000007918 */ /* 0x000fe20000000000 */
[----:B------:R-:W-:Y:S01]  /*04c0*/  LEA.HI R0, R0, R9, RZ, 0x2 ;  /* 0x0000000900007211 */ /* 0x000fe200078f10ff */
[----:B------:R-:W-:Y:S01]  /*04d0*/  VIADD R35, R8, 0xffffffff ;  /* 0xffffffff08237836 */ /* 0x000fe20000000000 */
[----:B------:R-:W-:Y:S01]  /*04e0*/  LEA.HI R3, R20, R5, RZ, 0x3 ;  /* 0x0000000514037211 */ /* 0x000fe200078f18ff */
[----:B------:R-:W1:Y:S01]  /*04f0*/  LDC R13, c[0x0][0x140] ;  /* 0x00005000ff0d7b82 */ /* 0x000e620000000800 */
[----:B------:R-:W-:-:S02]  /*0500*/  LOP3.LUT R0, R0, 0x3ffffffc, RZ, 0xc0, !PT ;  /* 0x3ffffffc00007812 */ /* 0x000fc400078ec0ff */
[--C-:B------:R-:W-:Y:S02]  /*0510*/  SHF.R.S32.HI R10, RZ, 0x3, R3.reuse ;  /* 0x00000003ff0a7819 */ /* 0x100fe40000011403 */
[----:B------:R-:W-:Y:S01]  /*0520*/  SHF.R.S32.HI R3, RZ, 0x1f, R3 ;  /* 0x0000001fff037819 */ /* 0x000fe20000011403 */
[----:B------:R-:W-:Y:S01]  /*0530*/  IMAD.IADD R0, R9, 0x1, -R0 ;  /* 0x0000000109007824 */ /* 0x000fe200078e0a00 */
[----:B0-----:R-:W-:Y:S02]  /*0540*/  ISETP.NE.OR P0, PT, R12, RZ, !P0 ;  /* 0x000000ff0c00720c */ /* 0x001fe40004705670 */
[----:B------:R-:W-:Y:S01]  /*0550*/  LEA.HI R3, R3, R10, RZ, 0x2 ;  /* 0x0000000a03037211 */ /* 0x000fe200078f10ff */
[----:B------:R-:W0:Y:S01]  /*0560*/  LDC R12, c[0x0][0x144] ;  /* 0x00005100ff0c7b82 */ /* 0x000e220000000800 */
[----:B--2---:R-:W-:Y:S02]  /*0570*/  ISETP.NE.OR P1, PT, R11, RZ, !P1 ;  /* 0x000000ff0b00720c */ /* 0x004fe40004f25670 */
[----:B------:R-:W-:-:S02]  /*0580*/  LOP3.LUT R11, R3, 0xfffffffc, RZ, 0xc0, !PT ;  /* 0xfffffffc030b7812 */ /* 0x000fc400078ec0ff */
[----:B------:R-:W-:Y:S02]  /*0590*/  SHF.R.S32.HI R3, RZ, 0x1f, R2 ;  /* 0x0000001fff037819 */ /* 0x000fe40000011402 */
[----:B------:R-:W-:Y:S01]  /*05a0*/  ISETP.GE.U32.AND P5, PT, R35, 0x2, PT ;  /* 0x000000022300780c */ /* 0x000fe20003fa6070 */
[----:B------:R-:W-:Y:S01]  /*05b0*/  IMAD.IADD R11, R10, 0x1, -R11 ;  /* 0x000000010a0b7824 */ /* 0x000fe200078e0a0b */
[----:B-----5:R-:W-:Y:S01]  /*05c0*/  I2FP.F32.U32 R10, UR12 ;  /* 0x0000000c000a7c45 */ /* 0x020fe20008201000 */
[----:B------:R-:W-:Y:S01]  /*05d0*/  VOTEU.ALL UP0, P0 ;  /* 0x00000000003f7886 */ /* 0x000fe20000000000 */
[----:B---3--:R-:W-:Y:S01]  /*05e0*/  I2FP.F32.U32 R9, R6 ;  /* 0x0000000600097245 */ /* 0x008fe20000201000 */
[----:B------:R-:W-:Y:S01]  /*05f0*/  IMAD R0, R0, 0x4, R11 ;  /* 0x0000000400007824 */ /* 0x000fe200078e020b */
[----:B------:R-:W-:Y:S01]  /*0600*/  LEA.HI R3, R3, R2, RZ, 0x2 ;  /* 0x0000000203037211 */ /* 0x000fe200078f10ff */
[----:B------:R-:W-:Y:S01]  /*0610*/  VOTEU.ALL UP1, P1 ;  /* 0x00000000003f7886 */ /* 0x000fe20000820000 */
[----:B------:R-:W-:Y:S01]  /*0620*/  FMUL R10, R10, UR4 ;  /* 0x000000040a0a7c20 */ /* 0x000fe20008400000 */
[----:B------:R-:W2:Y:S01]  /*0630*/  @!UP0 S2UR UR7, SR_CgaCtaId ;  /* 0x00000000000789c3 */ /* 0x000ea20000008800 */
[----:B------:R-:W-:Y:S01]  /*0640*/  ULDC UR4, c[0x0][0x154] ;  /* 0x0000550000047ab9 */ /* 0x000fe20000000800 */
[----:B------:R-:W-:Y:S01]  /*0650*/  LOP3.LUT R3, R3, 0xfffffffc, RZ, 0xc0, !PT ;  /* 0xfffffffc03037812 */ /* 0x000fe200078ec0ff */
[----:B------:R-:W-:Y:S01]  /*0660*/  FMUL R9, R9, UR4 ;  /* 0x0000000409097c20 */ /* 0x000fe20008400000 */
[----:B------:R-:W-:Y:S01]  /*0670*/  UMOV UR4, 0x20 ;  /* 0x0000002000047882 */ /* 0x000fe20000000000 */
[----:B------:R-:W3:Y:S01]  /*0680*/  F2I.U32.TRUNC.NTZ R10, R10 ;  /* 0x0000000a000a7305 */ /* 0x000ee2000020f000 */
[----:B------:R-:W-:Y:S01]  /*0690*/  @!UP0 UMOV UR6, 0x400 ;  /* 0x0000040000068882 */ /* 0x000fe20000000000 */
[----:B------:R-:W-:Y:S01]  /*06a0*/  IMAD.IADD R14, R2, 0x1, -R3 ;  /* 0x00000001020e7824 */ /* 0x000fe200078e0a03 */
[----:B------:R-:W5:Y:S01]  /*06b0*/  @!UP1 S2UR UR10, SR_CgaCtaId ;  /* 0x00000000000a99c3 */ /* 0x000f620000008800 */
[----:B------:R-:W-:Y:S01]  /*06c0*/  IMAD.SHL.U32 R3, R0, 0x4, RZ ;  /* 0x0000000400037824 */ /* 0x000fe200078e00ff */
[----:B------:R-:W-:-:S04]  /*06d0*/  @!UP0 UIADD3 UR4, -UR4, 0x100000, URZ ;  /* 0x0010000004048890 */ /* 0x000fc8000fffe13f */
[----:B------:R-:W-:Y:S02]  /*06e0*/  @!UP0 USHF.L.U32 UR5, UR4, 0xb, URZ ;  /* 0x0000000b04058899 */ /* 0x000fe4000800063f */
[----:B------:R-:W-:Y:S01]  /*06f0*/  @!UP0 USHF.L.U32 UR4, UR4, 0x1, URZ ;  /* 0x0000000104048899 */ /* 0x000fe2000800063f */
[----:B-1----:R-:W-:Y:S01]  /*0700*/  ISETP.EQ.U32.AND P3, PT, R13, 0x1, PT ;  /* 0x000000010d00780c */ /* 0x002fe20003f62070 */
[----:B------:R-:W-:Y:S01]  /*0710*/  @!UP1 UMOV UR9, 0x400 ;  /* 0x0000040000099882 */ /* 0x000fe20000000000 */
[----:B------:R-:W1:Y:S01]  /*0720*/  F2I.U32.TRUNC.NTZ R9, R9 ;  /* 0x0000000900097305 */ /* 0x000e62000020f000 */
[----:B------:R-:W-:Y:S01]  /*0730*/  LOP3.LUT R88, R0, 0xc, R3, 0x78, !PT ;  /* 0x0000000c00587812 */ /* 0x000fe200078e7803 */
[----:B------:R-:W-:Y:S01]  /*0740*/  VOTEU.ALL UP2, P1 ;  /* 0x00000000003f7886 */ /* 0x000fe20000840000 */
[----:B------:R-:W-:Y:S01]  /*0750*/  VOTEU.ALL UP3, P1 ;  /* 0x00000000003f7886 */ /* 0x000fe20000860000 */
[----:B------:R-:W-:Y:S01]  /*0760*/  VOTEU.ALL UP4, P1 ;  /* 0x00000000003f7886 */ /* 0x000fe20000880000 */
[----:B------:R-:W-:Y:S01]  /*0770*/  VOTEU.ALL UP5, P1 ;  /* 0x00000000003f7886 */ /* 0x000fe200008a0000 */
[----:B------:R-:W-:Y:S01]  /*0780*/  ISETP.NE.AND P1, PT, R14, 0x3, PT ;  /* 0x000000030e00780c */ /* 0x000fe20003f25270 */
[----:B---3--:R-:W-:Y:S01]  /*0790*/  IMAD.MOV R21, RZ, RZ, -R10 ;  /* 0x000000ffff157224 */ /* 0x008fe200078e0a0a */
[----:B------:R-:W-:-:S02]  /*07a0*/  R2UR UR43, R15 ;  /* 0x000000000f2b72ca */ /* 0x000fc400000e0000 */
[----:B------:R-:W-:Y:S01]  /*07b0*/  ISETP.EQ.OR P1, PT, R14, RZ, !P1 ;  /* 0x000000ff0e00720c */ /* 0x000fe20004f22670 */
[----:B--2---:R-:W-:Y:S01]  /*07c0*/  @!UP0 ULEA UR8, UR7, UR6, 0x18 ;  /* 0x0000000607088291 */ /* 0x004fe2000f8ec03f */
[----:B0-----:R-:W-:Y:S01]  /*07d0*/  IMAD R21, R12, R21, UR12 ;  /* 0x0000000c0c157e24 */ /* 0x001fe2000f8e0215 */
[----:B------:R-:W-:-:S04]  /*07e0*/  @!UP1 UIADD3 UR6, -UR11, 0x100000, URZ ;  /* 0x001000000b069890 */ /* 0x000fc8000fffe13f */
[----:B------:R-:W-:Y:S02]  /*07f0*/  @!UP1 USHF.L.U32 UR7, UR6, 0xb, URZ ;  /* 0x0000000b06079899 */ /* 0x000fe4000800063f */
[----:B------:R-:W-:Y:S01]  /*0800*/  @!UP1 USHF.L.U32 UR6, UR6, 0x1, URZ ;  /* 0x0000000106069899 */ /* 0x000fe2000800063f */
[C---:B------:R-:W-:Y:S01]  /*0810*/  ISETP.EQ.AND P1, PT, R8.reuse, RZ, P1 ;  /* 0x000000ff0800720c */ /* 0x040fe20000f22270 */
[----:B-1----:R-:W-:Y:S01]  /*0820*/  IMAD.MOV R24, RZ, RZ, -R9 ;  /* 0x000000ffff187224 */ /* 0x002fe200078e0a09 */
[----:B------:R-:W-:Y:S01]  /*0830*/  VOTEU.ALL UP0, P0 ;  /* 0x00000000003f7886 */ /* 0x000fe20000000000 */
[----:B------:R-:W-:Y:S01]  /*0840*/  ISETP.NE.AND P2, PT, R8, RZ, PT ;  /* 0x000000ff0800720c */ /* 0x000fe20003f45270 */
[----:B-----5:R-:W-:Y:S01]  /*0850*/  @!UP1 ULEA UR9, UR10, UR9, 0x18 ;  /* 0x000000090a099291 */ /* 0x020fe2000f8ec03f */
[----:B----4-:R-:W-:Y:S01]  /*0860*/  IMAD R3, R25, R24, R6 ;  /* 0x0000001819037224 */ /* 0x010fe200078e0206 */
[----:B------:R-:W-:Y:S01]  /*0870*/  VOTEU.ALL UP1, P0 ;  /* 0x00000000003f7886 */ /* 0x000fe20000020000 */
[----:B------:R-:W-:Y:S01]  /*0880*/  LOP3.LUT P0, RZ, R5, 0x7, RZ, 0xc0, !PT ;  /* 0x0000000705ff7812 */ /* 0x000fe2000780c0ff */
[----:B------:R-:W0:Y:S02]  /*0890*/  FENCE.VIEW.ASYNC.S ;  /* 0x00000000000073c6 */ /* 0x000e240000000000 */
[----:B0-----:R0:W1:Y:S01]  /*08a0*/  @!UP0 SYNCS.EXCH.64 URZ, [UR8+0xc0], UR4 ;  /* 0x0000c004083f85b2 */ /* 0x0010620008000100 */
[----:B------:R-:W-:-:S02]  /*08b0*/  SEL R23, RZ, 0x1, !P1 ;  /* 0x00000001ff177807 */ /* 0x000fc40004800000 */
[----:B------:R-:W-:Y:S02]  /*08c0*/  ISETP.NE.AND P4, PT, R3, R88, PT ;  /* 0x000000580300720c */ /* 0x000fe40003f85270 */
[----:B------:R-:W-:Y:S02]  /*08d0*/  ISETP.LT.U32.AND P0, PT, R88, 0x8, !P0 ;  /* 0x000000085800780c */ /* 0x000fe40004701070 */
[----:B------:R-:W-:Y:S02]  /*08e0*/  ISETP.EQ.OR P4, PT, R21, RZ, !P4 ;  /* 0x000000ff1500720c */ /* 0x000fe40006782670 */
[----:B------:R-:W-:Y:S02]  /*08f0*/  SEL R23, R23, 0x2, P5 ;  /* 0x0000000217177807 */ /* 0x000fe40002800000 */
[----:B------:R-:W-:-:S04]  /*0900*/  PLOP3.LUT P0, PT, P0, P4, PT, 0x80, 0x0 ;  /* 0x000000000000781c */ /* 0x000fc80000709070 */
[----:B------:R-:W-:Y:S01]  /*0910*/  P2R R103, PR, RZ, 0x1 ;  /* 0x00000001ff677803 */ /* 0x000fe20000000000 */
[----:B------:R0:W2:Y:S01]  /*0920*/  @!UP1 SYNCS.EXCH.64 URZ, [UR8+0xc8], UR4 ;  /* 0x0000c804083f95b2 */ /* 0x0000a20008000100 */
[----:B------:R-:W-:Y:S01]  /*0930*/  NOP ;  /* 0x0000000000007918 */ /* 0x000fe20000000000 */
[----:B------:R0:W3:Y:S01]  /*0940*/  @!UP2 SYNCS.EXCH.64 URZ, [UR9+0xa0], UR6 ;  /* 0x0000a006093fa5b2 */ /* 0x0000e20008000100 */
[----:B------:R0:W4:Y:S01]  /*0950*/  @!UP3 SYNCS.EXCH.64 URZ, [UR9+0xa8], UR6 ;  /* 0x0000a806093fb5b2 */ /* 0x0001220008000100 */
[----:B------:R0:W0:Y:S01]  /*0960*/  @!UP4 SYNCS.EXCH.64 URZ, [UR9+0xb0], UR6 ;  /* 0x0000b006093fc5b2 */ /* 0x0000220008000100 */
[----:B------:R0:W0:Y:S01]  /*0970*/  @!UP5 SYNCS.EXCH.64 URZ, [UR9+0xb8], UR6 ;  /* 0x0000b806093fd5b2 */ /* 0x0000220008000100 */
[----:B------:R-:W-:Y:S01]  /*0980*/  NOP ;  /* 0x0000000000007918 */ /* 0x000fe20000000000 */
[----:B------:R-:W-:Y:S05]  /*0990*/  @!P3 BRA `(.L_x_4) ;  /* 0x000000000008b947 */ /* 0x000fea0003800000 */
[----:B01234-:R-:W-:Y:S01]  /*09a0*/  UCGABAR_ARV ;  /* 0x00000000000079c7 */ /* 0x01ffe20008000000 */
[----:B------:R-:W-:Y:S05]  /*09b0*/  BRA `(.L_x_5) ;  /* 0x0000000000047947 */ /* 0x000fea0003800000 */
.L_x_4:
[----:B01234-:R-:W-:Y:S01]  /*09c0*/  NOP ;  /* 0x0000000000007918 */ /* 0x01ffe20000000000 */
.L_x_5:
[----:B------:R-:W-:Y:S01]  /*09d0*/  ULDC.64 UR4, c[0x0][0x598] ;  /* 0x0001660000047ab9 */ /* 0x000fe20000000a00 */
[----:B------:R-:W-:Y:S01]  /*09e0*/  ULDC.64 UR36, c[0x0][0x208] ;  /* 0x0000820000247ab9 */ /* 0x000fe20000000a00 */
[----:B------:R-:W-:-:S04]  /*09f0*/  ISETP.NE.U32.AND P0, PT, RZ, UR4, PT ;  /* 0x00000004ff007c0c */ /* 0x000fc8000bf05070 */
[----:B------:R-:W-:-:S13]  /*0a00*/  ISETP.NE.AND.EX P0, PT, RZ, UR5, PT, P0 ;  /* 0x00000005ff007c0c */ /* 0x000fda000bf05300 */
[----:B------:R-:W-:Y:S05]  /*0a10*/  @!P0 BRA `(.L_x_6) ;  /* 0x00000000001c8947 */ /* 0x000fea0003800000 */
[----:B------:R-:W0:Y:S02]  /*0a20*/  LDC.64 R2, c[0x0][0x598] ;  /* 0x00016600ff027b82 */ /* 0x000e240000000a00 */
[----:B0-----:R-:W2:Y:S02]  /*0a30*/  LDG.E.64 R2, desc[UR36][R2.64] ;  /* 0x0000002402027981 */ /* 0x001ea4000c1e1b00 */
[----:B--2---:R-:W-:-:S04]  /*0a40*/  ISETP.NE.U32.AND P0, PT, R2, RZ, PT ;  /* 0x000000ff0200720c */ /* 0x004fc80003f05070 */
[----:B------:R-:W-:-:S13]  /*0a50*/  ISETP.NE.AND.EX P0, PT, R3, RZ, PT, P0 ;  /* 0x000000ff0300720c */ /* 0x000fda0003f05300 */
[----:B------:R-:W-:Y:S05]  /*0a60*/  @!P0 BRA `(.L_x_6) ;  /* 0x0000000000088947 */ /* 0x000fea0003800000 */
[----:B------:R0:W5:Y:S01]  /*0a70*/  LD.E R89, desc[UR36][R2.64] ;  /* 0x0000002402597980 */ /* 0x000162000c101900 */
[----:B------:R-:W-:Y:S05]  /*0a80*/  BRA `(.L_x_7) ;  /* 0x0000000000247947 */ /* 0x000fea0003800000 */
.L_x_6:
[----:B------:R-:W-:Y:S02]  /*0a90*/  ULDC.64 UR4, c[0x0][0x588] ;  /* 0x0001620000047ab9 */ /* 0x000fe40000000a00 */
[----:B------:R-:W-:-:S04]  /*0aa0*/  ISETP.NE.U32.AND P0, PT, RZ, UR4, PT ;  /* 0x00000004ff007c0c */ /* 0x000fc8000bf05070 */
[----:B------:R-:W-:-:S13]  /*0ab0*/  ISETP.NE.AND.EX P0, PT, RZ, UR5, PT, P0 ;  /* 0x00000005ff007c0c */ /* 0x000fda000bf05300 */
[----:B------:R-:W-:Y:S05]  /*0ac0*/  @!P0 BRA `(.L_x_8) ;  /* 0x00000000000c8947 */ /* 0x000fea0003800000 */
[----:B------:R-:W0:Y:S02]  /*0ad0*/  LDC.64 R2, c[0x0][0x588] ;  /* 0x00016200ff027b82 */ /* 0x000e240000000a00 */
[----:B0-----:R1:W5:Y:S01]  /*0ae0*/  LDG.E R89, desc[UR36][R2.64] ;  /* 0x0000002402597981 */ /* 0x001362000c1e1900 */
[----:B------:R-:W-:Y:S05]  /*0af0*/  BRA `(.L_x_7) ;  /* 0x0000000000087947 */ /* 0x000fea0003800000 */
.L_x_8:
[----:B------:R-:W-:Y:S02]  /*0b00*/  ULDC UR4, c[0x0][0x580] ;  /* 0x0001600000047ab9 */ /* 0x000fe40000000800 */
[----:B------:R-:W-:-:S07]  /*0b10*/  IMAD.U32 R89, RZ, RZ, UR4 ;  /* 0x00000004ff597e24 */ /* 0x000fce000f8e00ff */
.L_x_7:
[----:B------:R-:W-:Y:S02]  /*0b20*/  ULDC.64 UR4, c[0x0][0x5a0] ;  /* 0x0001680000047ab9 */ /* 0x000fe40000000a00 */
[----:B------:R-:W-:-:S04]  /*0b30*/  ISETP.NE.U32.AND P0, PT, RZ, UR4, PT ;  /* 0x00000004ff007c0c */ /* 0x000fc8000bf05070 */
[----:B------:R-:W-:-:S13]  /*0b40*/  ISETP.NE.AND.EX P0, PT, RZ, UR5, PT, P0 ;  /* 0x00000005ff007c0c */ /* 0x000fda000bf05300 */
[----:B------:R-:W-:Y:S05]  /*0b50*/  @!P0 BRA `(.L_x_9) ;  /* 0x00000000001c8947 */ /* 0x000fea0003800000 */
[----:B01----:R-:W0:Y:S02]  /*0b60*/  LDC.64 R2, c[0x0][0x5a0] ;  /* 0x00016800ff027b82 */ /* 0x003e240000000a00 */
[----:B0-----:R-:W2:Y:S02]  /*0b70*/  LDG.E.64 R2, desc[UR36][R2.64] ;  /* 0x0000002402027981 */ /* 0x001ea4000c1e1b00 */
[----:B--2---:R-:W-:-:S04]  /*0b80*/  ISETP.NE.U32.AND P0, PT, R2, RZ, PT ;  /* 0x000000ff0200720c */ /* 0x004fc80003f05070 */
[----:B------:R-:W-:-:S13]  /*0b90*/  ISETP.NE.AND.EX P0, PT, R3, RZ, PT, P0 ;  /* 0x000000ff0300720c */ /* 0x000fda0003f05300 */
[----:B------:R-:W-:Y:S05]  /*0ba0*/  @!P0 BRA `(.L_x_9) ;  /* 0x0000000000088947 */ /* 0x000fea0003800000 */
[----:B------:R0:W5:Y:S01]  /*0bb0*/  LD.E R90, desc[UR36][R2.64] ;  /* 0x00000024025a7980 */ /* 0x000162000c101900 */
[----:B------:R-:W-:Y:S05]  /*0bc0*/  BRA `(.L_x_10) ;  /* 0x0000000000247947 */ /* 0x000fea0003800000 */
.L_x_9:
[----:B------:R-:W-:Y:S02]  /*0bd0*/  ULDC.64 UR4, c[0x0][0x590] ;  /* 0x0001640000047ab9 */ /* 0x000fe40000000a00 */
[----:B------:R-:W-:-:S04]  /*0be0*/  ISETP.NE.U32.AND P0, PT, RZ, UR4, PT ;  /* 0x00000004ff007c0c */ /* 0x000fc8000bf05070 */
[----:B------:R-:W-:-:S13]  /*0bf0*/  ISETP.NE.AND.EX P0, PT, RZ, UR5, PT, P0 ;  /* 0x00000005ff007c0c */ /* 0x000fda000bf05300 */
[----:B------:R-:W-:Y:S05]  /*0c00*/  @!P0 BRA `(.L_x_11) ;  /* 0x00000000000c8947 */ /* 0x000fea0003800000 */
[----:B------:R-:W2:Y:S02]  /*0c10*/  LDC.64 R90, c[0x0][0x590] ;  /* 0x00016400ff5a7b82 */ /* 0x000ea40000000a00 */
[----:B--2---:R2:W5:Y:S01]  /*0c20*/  LDG.E R90, desc[UR36][R90.64] ;  /* 0x000000245a5a7981 */ /* 0x004562000c1e1900 */
[----:B------:R-:W-:Y:S05]  /*0c30*/  BRA `(.L_x_10) ;  /* 0x0000000000087947 */ /* 0x000fea0003800000 */
.L_x_11:
[----:B------:R-:W-:Y:S02]  /*0c40*/  ULDC UR4, c[0x0][0x584] ;  /* 0x0001610000047ab9 */ /* 0x000fe40000000800 */
[----:B------:R-:W-:-:S07]  /*0c50*/  IMAD.U32 R90, RZ, RZ, UR4 ;  /* 0x00000004ff5a7e24 */ /* 0x000fce000f8e00ff */
.L_x_10:
[----:B01----:R-:W0:Y:S01]  /*0c60*/  LDC R2, c[0x0][0x65c] ;  /* 0x00019700ff027b82 */ /* 0x003e220000000800 */
[----:B------:R-:W-:Y:S01]  /*0c70*/  ULDC UR6, c[0x0][0x28c] ;  /* 0x0000a30000067ab9 */ /* 0x000fe20000000800 */
[----:B------:R-:W-:Y:S01]  /*0c80*/  ISETP.NE.AND P0, PT, R8, 0x2, PT ;  /* 0x000000020800780c */ /* 0x000fe20003f05270 */
[----:B------:R-:W-:Y:S01]  /*0c90*/  UIADD3 UR6, UR6, 0x3f, URZ ;  /* 0x0000003f06067890 */ /* 0x000fe2000fffe03f */
[----:B------:R-:W-:Y:S01]  /*0ca0*/  IMAD.U32 R8, RZ, RZ, UR12 ;  /* 0x0000000cff087e24 */ /* 0x000fe2000f8e00ff */
[----:B------:R-:W-:Y:S01]  /*0cb0*/  UMOV UR38, URZ ;  /* 0x0000003f00267c82 */ /* 0x000fe20008000000 */
[----:B------:R-:W-:Y:S01]  /*0cc0*/  UMOV UR39, URZ ;  /* 0x0000003f00277c82 */ /* 0x000fe20008000000 */
[----:B------:R-:W-:Y:S01]  /*0cd0*/  USHF.R.S32.HI UR7, URZ, 0x1f, UR6 ;  /* 0x0000001f3f077899 */ /* 0x000fe20008011406 */
[----:B------:R-:W-:-:S03]  /*0ce0*/  ULDC.64 UR8, c[0x0][0x650] ;  /* 0x0001940000087ab9 */ /* 0x000fc60000000a00 */
[----:B------:R-:W-:-:S04]  /*0cf0*/  ULEA.HI UR7, UR7, UR6, URZ, 0x6 ;  /* 0x0000000607077291 */ /* 0x000fc8000f8f303f */
[----:B------:R-:W-:Y:S01]  /*0d00*/  USHF.R.S32.HI UR40, URZ, 0x6, UR7 ;  /* 0x000000063f287899 */ /* 0x000fe20008011407 */
[----:B0-----:R-:W-:-:S13]  /*0d10*/  ISETP.NE.AND P1, PT, R2, 0x1, PT ;  /* 0x000000010200780c */ /* 0x001fda0003f25270 */
[----:B------:R-:W0:Y:S01]  /*0d20*/  @P1 LDC R17, c[0x0][0x10] ;  /* 0x00000400ff111b82 */ /* 0x000e220000000800 */
[----:B------:R-:W-:Y:S02]  /*0d30*/  @P1 IMAD.MOV.U32 R7, RZ, RZ, RZ ;  /* 0x000000ffff071224 */ /* 0x000fe400078e00ff */
[----:B------:R-:W-:-:S05]  /*0d40*/  @P1 IMAD.MOV.U32 R9, RZ, RZ, RZ ;  /* 0x000000ffff091224 */ /* 0x000fca00078e00ff */
[----:B------:R-:W1:Y:S01]  /*0d50*/  @!P1 LDC R3, c[0x0][0xc] ;  /* 0x00000300ff039b82 */ /* 0x000e620000000800 */
[----:B------:R-:W-:Y:S01]  /*0d60*/  ULDC UR4, c[0x0][0xc] ;  /* 0x0000030000047ab9 */ /* 0x000fe20000000800 */
[----:B------:R-:W-:Y:S02]  /*0d70*/  ULDC UR5, c[0x0][0x10] ;  /* 0x0000040000057ab9 */ /* 0x000fe40000000800 */
[----:B------:R-:W-:-:S04]  /*0d80*/  UIMAD.WIDE.U32 UR4, UR4, UR5, URZ ;  /* 0x00000005040472a5 */ /* 0x000fc8000f8e003f */
[----:B------:R-:W3:Y:S01]  /*0d90*/  LDC R0, c[0x0][0x14] ;  /* 0x00000500ff007b82 */ /* 0x000ee20000000800 */
[----:B0-----:R-:W-:-:S04]  /*0da0*/  @P1 IMAD.WIDE.U32 R16, R17, UR12, R6 ;  /* 0x0000000c11101c25 */ /* 0x001fc8000f8e0006 */
[----:B------:R-:W-:Y:S02]  /*0db0*/  @P1 IMAD.IADD R17, R17, 0x1, R9 ;  /* 0x0000000111111824 */ /* 0x000fe400078e0209 */
[----:B------:R-:W-:Y:S02]  /*0dc0*/  IMAD.MOV.U32 R9, RZ, RZ, RZ ;  /* 0x000000ffff097224 */ /* 0x000fe400078e00ff */
[----:B-1----:R-:W-:-:S04]  /*0dd0*/  @!P1 IMAD.WIDE.U32 R8, R6, R3, R8 ;  /* 0x0000000306089225 */ /* 0x002fc800078e0008 */
[----:B------:R-:W-:Y:S02]  /*0de0*/  @!P1 IMAD.MOV.U32 R16, RZ, RZ, R8 ;  /* 0x000000ffff109224 */ /* 0x000fe400078e0008 */
[----:B---3--:R-:W-:-:S04]  /*0df0*/  IMAD.WIDE.U32 R10, R0, UR4, RZ ;  /* 0x00000004000a7c25 */ /* 0x008fc8000f8e00ff */
[----:B------:R-:W-:Y:S01]  /*0e00*/  IMAD R3, R0, UR5, RZ ;  /* 0x0000000500037c24 */ /* 0x000fe2000f8e02ff */
[----:B------:R0:W-:Y:S01]  /*0e10*/  STL.64 [R1], R10 ;  /* 0x0000000a01007387 */ /* 0x0001e20000100a00 */
[----:B------:R-:W-:Y:S02]  /*0e20*/  @!P1 IMAD.MOV.U32 R17, RZ, RZ, R9 ;  /* 0x000000ffff119224 */ /* 0x000fe400078e0009 */
[----:B------:R-:W-:Y:S01]  /*0e30*/  IMAD.IADD R0, R11, 0x1, R3 ;  /* 0x000000010b007824 */ /* 0x000fe200078e0203 */
[----:B------:R-:W-:Y:S06]  /*0e40*/  @P0 BRA `(.L_x_12) ;  /* 0x0000000000200947 */ /* 0x000fec0003800000 */
[----:B------:R-:W-:Y:S01]  /*0e50*/  UISETP.GE.U32.AND UP0, UPT, UR40, 0x9, UPT ;  /* 0x000000092800788c */ /* 0x000fe2000bf06070 */
[----:B------:R-:W-:Y:S01]  /*0e60*/  IADD3 R16, P0, R16, R10, RZ ;  /* 0x0000000a10107210 */ /* 0x000fe20007f1e0ff */
[----:B------:R-:W-:Y:S01]  /*0e70*/  UIMAD.WIDE.U32 UR4, UR40, 0x38e38e39, URZ ;  /* 0x38e38e39280478a5 */ /* 0x000fe2000f8e003f */
[----:B------:R-:W-:-:S03]  /*0e80*/  UMOV UR39, URZ ;  /* 0x0000003f00277c82 */ /* 0x000fc60008000000 */
[----:B------:R-:W-:Y:S01]  /*0e90*/  USHF.R.U32.HI UR4, URZ, 0x1, UR5 ;  /* 0x000000013f047899 */ /* 0x000fe20008011605 */
[----:B------:R-:W-:-:S03]  /*0ea0*/  IMAD.X R17, R0, 0x1, R17, P0 ;  /* 0x0000000100117824 */ /* 0x000fc600000e0611 */
[----:B------:R-:W-:Y:S02]  /*0eb0*/  UIMAD UR38, UR4, -0x9, UR40 ;  /* 0xfffffff7042678a4 */ /* 0x000fe4000f8e0228 */
[----:B------:R-:W-:-:S12]  /*0ec0*/  @UP0 ULOP3.LUT UR39, UR4, 0x1, URZ, 0xc0, !UPT ;  /* 0x0000000104270892 */ /* 0x000fd8000f8ec03f */
.L_x_12:
[----:B------:R-:W-:Y:S01]  /*0ed0*/  ISETP.GE.U32.AND P0, PT, R16, UR8, PT ;  /* 0x0000000810007c0c */ /* 0x000fe2000bf06070 */
[----:B------:R-:W-:Y:S01]  /*0ee0*/  IMAD.MOV.U32 R22, RZ, RZ, -0x1 ;  /* 0xffffffffff167424 */ /* 0x000fe200078e00ff */
[----:B------:R-:W-:Y:S01]  /*0ef0*/  PRMT R3, RZ, 0x7610, R3 ;  /* 0x00007610ff037816 */ /* 0x000fe20000000003 */
[----:B------:R-:W-:Y:S01]  /*0f00*/  IMAD.MOV.U32 R18, RZ, RZ, -0x1 ;  /* 0xffffffffff127424 */ /* 0x000fe200078e00ff */
[----:B------:R-:W-:Y:S01]  /*0f10*/  ISETP.GE.U32.AND.EX P0, PT, R17, UR9, PT, P0 ;  /* 0x0000000911007c0c */ /* 0x000fe2000bf06100 */
[----:B------:R-:W-:-:S12]  /*0f20*/  IMAD.MOV.U32 R19, RZ, RZ, -0x1 ;  /* 0xffffffffff137424 */ /* 0x000fd800078e00ff */
[----:B------:R-:W-:Y:S05]  /*0f30*/  @P0 BRA `(.L_x_13) ;  /* 0x0000000400280947 */ /* 0x000fea0003800000 */
[----:B------:R-:W1:Y:S01]  /*0f40*/  LDC.64 R18, c[0x0][0x628] ;  /* 0x00018a00ff127b82 */ /* 0x000e620000000a00 */
[----:B------:R-:W-:Y:S02]  /*0f50*/  IMAD.MOV.U32 R8, RZ, RZ, R16 ;  /* 0x000000ffff087224 */ /* 0x000fe400078e0010 */
[----:B------:R-:W-:-:S05]  /*0f60*/  IMAD.MOV.U32 R9, RZ, RZ, R17 ;  /* 0x000000ffff097224 */ /* 0x000fca00078e0011 */
[----:B------:R-:W3:Y:S08]  /*0f70*/  LDC R22, c[0x0][0x630] ;  /* 0x00018c00ff167b82 */ /* 0x000ef00000000800 */
[----:B------:R-:W4:Y:S01]  /*0f80*/  LDC.64 R26, c[0x0][0x620] ;  /* 0x00018800ff1a7b82 */ /* 0x000f220000000a00 */
[----:B-1----:R-:W-:-:S04]  /*0f90*/  ISETP.NE.U32.AND P0, PT, R18, RZ, PT ;  /* 0x000000ff1200720c */ /* 0x002fc80003f05070 */
[----:B------:R-:W-:-:S13]  /*0fa0*/  ISETP.NE.AND.EX P0, PT, R19, RZ, PT, P0 ;  /* 0x000000ff1300720c */ /* 0x000fda0003f05300 */
[----:B---34-:R-:W-:Y:S05]  /*0fb0*/  @!P0 BRA `(.L_x_14) ;  /* 0x0000000000288947 */ /* 0x018fea0003800000 */
[----:B------:R-:W1:Y:S02]  /*0fc0*/  LDC R3, c[0x0][0x634] ;  /* 0x00018d00ff037b82 */ /* 0x000e640000000800 */
[----:B-1----:R-:W-:-:S05]  /*0fd0*/  IADD3 R3, P0, R16, R3, RZ ;  /* 0x0000000310037210 */ /* 0x002fca0007f1e0ff */
[----:B------:R-:W-:-:S04]  /*0fe0*/  IMAD.X R15, RZ, RZ, R17, P0 ;  /* 0x000000ffff0f7224 */ /* 0x000fc800000e0611 */
[----:B------:R-:W-:-:S04]  /*0ff0*/  IMAD.WIDE.U32 R8, R15, R18, RZ ;  /* 0x000000120f087225 */ /* 0x000fc800078e00ff */
[----:B0-----:R-:W-:-:S04]  /*1000*/  IMAD.WIDE.U32 R10, P0, R3, R19, R8 ;  /* 0x00000013030a7225 */ /* 0x001fc80007800008 */
[----:B------:R-:W-:-:S04]  /*1010*/  IMAD.WIDE.U32 R8, R3, R18, RZ ;  /* 0x0000001203087225 */ /* 0x000fc800078e00ff */
[----:B------:R-:W-:Y:S01]  /*1020*/  IMAD.X R13, RZ, RZ, RZ, P0 ;  /* 0x000000ffff0d7224 */ /* 0x000fe200000e06ff */
[----:B------:R-:W-:Y:S01]  /*1030*/  IADD3 RZ, P0, R9, R10, RZ ;  /* 0x0000000a09ff7210 */ /* 0x000fe20007f1e0ff */
[----:B------:R-:W-:-:S04]  /*1040*/  IMAD.MOV.U32 R12, RZ, RZ, R11 ;  /* 0x000000ffff0c7224 */ /* 0x000fc800078e000b */
[----:B------:R-:W-:-:S08]  /*1050*/  IMAD.WIDE.U32.X R8, R15, R19, R12, P0 ;  /* 0x000000130f087225 */ /* 0x000fd000000e040c */
.L_x_14:
[----:B------:R-:W1:Y:S01]  /*1060*/  LDC.64 R30, c[0x0][0x640] ;  /* 0x00019000ff1e7b82 */ /* 0x000e620000000a00 */
[-CC-:B------:R-:W-:Y:S02]  /*1070*/  SHF.R.U64 R32, R8, R22.reuse, R9.reuse ;  /* 0x0000001608207219 */ /* 0x180fe40000001209 */
[----:B------:R-:W-:Y:S02]  /*1080*/  SHF.R.U32.HI R3, RZ, R22, R9 ;  /* 0x00000016ff037219 */ /* 0x000fe40000011609 */
[----:B0-----:R-:W-:-:S03]  /*1090*/  IADD3 R11, P0, RZ, -R32, RZ ;  /* 0x80000020ff0b7210 */ /* 0x001fc60007f1e0ff */
[----:B------:R-:W0:Y:S02]  /*10a0*/  LDC R12, c[0x0][0x618] ;  /* 0x00018600ff0c7b82 */ /* 0x000e240000000800 */
[----:B------:R-:W-:Y:S02]  /*10b0*/  IMAD.X R3, RZ, RZ, ~R3, P0 ;  /* 0x000000ffff037224 */ /* 0x000fe400000e0e03 */
[----:B------:R-:W-:-:S04]  /*10c0*/  IMAD.WIDE.U32 R8, R11, R26, R16 ;  /* 0x0000001a0b087225 */ /* 0x000fc800078e0010 */
[----:B------:R-:W3:Y:S01]  /*10d0*/  LDC R22, c[0x0][0x608] ;  /* 0x00018200ff167b82 */ /* 0x000ee20000000800 */
[----:B------:R-:W-:-:S04]  /*10e0*/  IMAD R10, R3, R26, RZ ;  /* 0x0000001a030a7224 */ /* 0x000fc800078e02ff */
[----:B------:R-:W-:Y:S02]  /*10f0*/  IMAD R3, R11, R27, R10 ;  /* 0x0000001b0b037224 */ /* 0x000fe400078e020a */
[----:B------:R-:W-:Y:S01]  /*1100*/  IMAD.MOV.U32 R10, RZ, RZ, -0x1 ;  /* 0xffffffffff0a7424 */ /* 0x000fe200078e00ff */
[----:B------:R-:W4:Y:S01]  /*1110*/  LDC R29, c[0x0][0x658] ;  /* 0x00019600ff1d7b82 */ /* 0x000f220000000800 */
[----:B------:R-:W-:Y:S01]  /*1120*/  IMAD.IADD R3, R9, 0x1, R3 ;  /* 0x0000000109037824 */ /* 0x000fe200078e0203 */
[----:B-1----:R-:W-:-:S04]  /*1130*/  ISETP.NE.U32.AND P0, PT, R30, RZ, PT ;  /* 0x000000ff1e00720c */ /* 0x002fc80003f05070 */
[----:B------:R-:W-:Y:S02]  /*1140*/  ISETP.NE.AND.EX P0, PT, R31, RZ, PT, P0 ;  /* 0x000000ff1f00720c */ /* 0x000fe40003f05300 */
[----:B------:R-:W1:Y:S01]  /*1150*/  LDC R26, c[0x0][0x600] ;  /* 0x00018000ff1a7b82 */ /* 0x000e620000000800 */
[-CC-:B0-----:R-:W-:Y:S02]  /*1160*/  SHF.R.U64 R18, R8, R12.reuse, R3.reuse ;  /* 0x0000000c08127219 */ /* 0x181fe40000001203 */
[----:B------:R-:W-:-:S05]  /*1170*/  SHF.R.U32.HI R3, RZ, R12, R3 ;  /* 0x0000000cff037219 */ /* 0x000fca0000011603 */
[----:B------:R-:W0:Y:S01]  /*1180*/  LDC R27, c[0x0][0x648] ;  /* 0x00019200ff1b7b82 */ /* 0x000e220000000800 */
[-CC-:B---3--:R-:W-:Y:S02]  /*1190*/  SHF.R.U64 R34, R18, R22.reuse, R3.reuse ;  /* 0x0000001612227219 */ /* 0x188fe40000001203 */
[----:B------:R-:W-:Y:S01]  /*11a0*/  SHF.R.U32.HI R8, RZ, R22, R3 ;  /* 0x00000016ff087219 */ /* 0x000fe20000011603 */
[----:B------:R-:W-:-:S04]  /*11b0*/  IMAD.MOV.U32 R22, RZ, RZ, 0x1 ;  /* 0x00000001ff167424 */ /* 0x000fc800078e00ff */
[----:B------:R-:W3:Y:S01]  /*11c0*/  LDC R33, c[0x0][0x638] ;  /* 0x00018e00ff217b82 */ /* 0x000ee20000000800 */
[-CC-:B----4-:R-:W-:Y:S02]  /*11d0*/  SHF.R.U64 R36, R34, R29.reuse, R8.reuse ;  /* 0x0000001d22247219 */ /* 0x190fe40000001208 */
[-C--:B------:R-:W-:Y:S02]  /*11e0*/  SHF.L.U32 R3, R10, R29.reuse, RZ ;  /* 0x0000001d0a037219 */ /* 0x080fe400000006ff */
[----:B------:R-:W-:Y:S01]  /*11f0*/  SHF.R.U32.HI R9, RZ, R29, R8 ;  /* 0x0000001dff097219 */ /* 0x000fe20000011608 */
[----:B------:R-:W-:Y:S01]  /*1200*/  IMAD.MOV.U32 R8, RZ, RZ, R36 ;  /* 0x000000ffff087224 */ /* 0x000fe200078e0024 */
[----:B------:R-:W-:Y:S01]  /*1210*/  LOP3.LUT R15, RZ, R3, RZ, 0x33, !PT ;  /* 0x00000003ff0f7212 */ /* 0x000fe200078e33ff */
[----:B------:R-:W4:Y:S01]  /*1220*/  LDC R28, c[0x0][0x610] ;  /* 0x00018400ff1c7b82 */ /* 0x000f220000000800 */
[----:B------:R-:W-:Y:S05]  /*1230*/  @!P0 BRA `(.L_x_15) ;  /* 0x0000000000288947 */ /* 0x000fea0003800000 */
[----:B------:R-:W2:Y:S02]  /*1240*/  LDC R3, c[0x0][0x64c] ;  /* 0x00019300ff037b82 */ /* 0x000ea40000000800 */
[----:B--2---:R-:W-:-:S05]  /*1250*/  IADD3 R3, P0, R36, R3, RZ ;  /* 0x0000000324037210 */ /* 0x004fca0007f1e0ff */
[----:B------:R-:W-:-:S04]  /*1260*/  IMAD.X R19, RZ, RZ, R9, P0 ;  /* 0x000000ffff137224 */ /* 0x000fc800000e0609 */
[----:B------:R-:W-:-:S04]  /*1270*/  IMAD.WIDE.U32 R8, R19, R30, RZ ;  /* 0x0000001e13087225 */ /* 0x000fc800078e00ff */
[----:B------:R-:W-:-:S04]  /*1280*/  IMAD.WIDE.U32 R10, P0, R3, R31, R8 ;  /* 0x0000001f030a7225 */ /* 0x000fc80007800008 */
[----:B------:R-:W-:-:S04]  /*1290*/  IMAD.WIDE.U32 R8, R3, R30, RZ ;  /* 0x0000001e03087225 */ /* 0x000fc800078e00ff */
[----:B------:R-:W-:Y:S01]  /*12a0*/  IMAD.X R13, RZ, RZ, RZ, P0 ;  /* 0x000000ffff0d7224 */ /* 0x000fe200000e06ff */
[----:B------:R-:W-:Y:S01]  /*12b0*/  IADD3 RZ, P0, R9, R10, RZ ;  /* 0x0000000a09ff7210 */ /* 0x000fe20007f1e0ff */
[----:B------:R-:W-:-:S04]  /*12c0*/  IMAD.MOV.U32 R12, RZ, RZ, R11 ;  /* 0x000000ffff0c7224 */ /* 0x000fc800078e000b */
[----:B------:R-:W-:-:S08]  /*12d0*/  IMAD.WIDE.U32.X R8, R19, R31, R12, P0 ;  /* 0x0000001f13087225 */ /* 0x000fd000000e040c */
.L_x_15:
[----:B0-----:R-:W-:Y:S01]  /*12e0*/  SHF.R.U64 R7, R8, R27, R9 ;  /* 0x0000001b08077219 */ /* 0x001fe20000001209 */
[----:B-1----:R-:W-:Y:S01]  /*12f0*/  VIADD R9, R26, 0xffffffff ;  /* 0xffffffff1a097836 */ /* 0x002fe20000000000 */
[----:B------:R-:W-:Y:S01]  /*1300*/  SHF.L.U32 R3, R22, R29, RZ ;  /* 0x0000001d16037219 */ /* 0x000fe200000006ff */
[----:B------:R-:W-:Y:S01]  /*1310*/  @P1 IMAD R21, R25, R24, R6 ;  /* 0x0000001819151224 */ /* 0x000fe200078e0206 */
[----:B------:R-:W-:Y:S01]  /*1320*/  LOP3.LUT R8, R34, R15, RZ, 0xc0, !PT ;  /* 0x0000000f22087212 */ /* 0x000fe200078ec0ff */
[----:B------:R-:W-:Y:S02]  /*1330*/  IMAD.MOV R10, RZ, RZ, -R7 ;  /* 0x000000ffff0a7224 */ /* 0x000fe400078e0a07 */
[----:B------:R-:W-:Y:S02]  /*1340*/  IMAD.MOV.U32 R6, RZ, RZ, 0x1 ;  /* 0x00000001ff067424 */ /* 0x000fe400078e00ff */
[----:B------:R-:W-:Y:S01]  /*1350*/  IMAD R8, R3, R7, R8 ;  /* 0x0000000703087224 */ /* 0x000fe200078e0208 */
[----:B------:R-:W-:Y:S01]  /*1360*/  LOP3.LUT R7, R18, R9, RZ, 0xc0, !PT ;  /* 0x0000000912077212 */ /* 0x000fe200078ec0ff */
[----:B---3--:R-:W-:-:S02]  /*1370*/  IMAD R3, R10, R33, R36 ;  /* 0x000000210a037224 */ /* 0x008fc400078e0224 */
[----:B----4-:R-:W-:Y:S02]  /*1380*/  IMAD R22, R8, R28, R21 ;  /* 0x0000001c08167224 */ /* 0x010fe400078e0215 */
[----:B------:R-:W-:Y:S01]  /*1390*/  IMAD R7, R3, R26, R7 ;  /* 0x0000001a03077224 */ /* 0x000fe200078e0207 */
[----:B------:R-:W-:Y:S01]  /*13a0*/  PRMT R3, R6, 0x7610, R3 ;  /* 0x0000761006037816 */ /* 0x000fe20000000003 */
[----:B------:R-:W-:-:S03]  /*13b0*/  IMAD.MOV.U32 R19, RZ, RZ, R32 ;  /* 0x000000ffff137224 */ /* 0x000fc600078e0020 */
[----:B------:R-:W-:Y:S02]  /*13c0*/  SEL R18, R7, R22, !P1 ;  /* 0x0000001607127207 */ /* 0x000fe40004800000 */
[----:B------:R-:W-:-:S07]  /*13d0*/  SEL R22, R22, R7, !P1 ;  /* 0x0000000716167207 */ /* 0x000fce0004800000 */
.L_x_13:
[----:B------:R-:W-:Y:S05]  /*13e0*/  @!P3 BRA `(.L_x_16) ;  /* 0x00000000000cb947 */ /* 0x000fea0003800000 */
[----:B------:R-:W-:Y:S01]  /*13f0*/  UCGABAR_WAIT ;  /* 0x0000000000007dc7 */ /* 0x000fe20008000000 */
[----:B------:R-:W-:Y:S01]  /*1400*/  CCTL.IVALL ;  /* 0x00000000ff00798f */ /* 0x000fe20002000000 */
[----:B------:R-:W-:Y:S05]  /*1410*/  BRA `(.L_x_17) ;  /* 0x0000000000047947 */ /* 0x000fea0003800000 */
.L_x_16:
[----:B------:R-:W-:Y:S06]  /*1420*/  BAR.SYNC.DEFER_BLOCKING 0x0 ;  /* 0x0000000000007b1d */ /* 0x000fec0000010000 */
.L_x_17:
[----:B------:R-:W-:Y:S05]  /*1430*/  @!P2 BRA `(.L_x_18) ;  /* 0x00000054007ca947 */ /* 0x000fea0003800000 */
[----:B------:R-:W-:-:S13]  /*1440*/  ISETP.GT.U32.AND P0, PT, R35, 0x1, PT ;  /* 0x000000012300780c */ /* 0x000fda0003f04070 */
[----:B------:R-:W-:Y:S05]  /*1450*/  @P0 EXIT ;  /* 0x000000000000094d */ /* 0x000fea0003800000 */
.L_x_19:
[----:B------:R-:W-:-:S08]  /*1460*/  NOP ;  /* 0x0000000000007918 */ /* 0x000fd00000000000 */
[----:B------:R-:W1:Y:S02]  /*1470*/  USETMAXREG.TRY_ALLOC.CTAPOOL UP0, 0xe8 ;  /* 0x000000e8000079c8 */ /* 0x000e640008000600 */
[----:B-1----:R-:W-:-:S13]  /*1480*/  PLOP3.LUT P0, PT, PT, PT, UP0, 0x80, 0x0 ;  /* 0x000000000000781c */ /* 0x002fda0003f0f008 */
[----:B------:R-:W-:Y:S05]  /*1490*/  @!P0 BRA `(.L_x_19) ;  /* 0xfffffffc00f08947 */ /* 0x000fea000383ffff */
[----:B------:R-:W-:-:S13]  /*14a0*/  LOP3.LUT P0, RZ, R3, 0xff, RZ, 0xc0, !PT ;  /* 0x000000ff03ff7812 */ /* 0x000fda000780c0ff */
[----:B------:R-:W-:Y:S05]  /*14b0*/  @!P0 EXIT ;  /* 0x000000000000894d */ /* 0x000fea0003800000 */
[----:B------:R-:W3:Y:S01]  /*14c0*/  LDL.64 R12, [R1] ;  /* 0x00000000010c7983 */ /* 0x000ee20000100a00 */
[----:B------:R-:W1:Y:S01]  /*14d0*/  S2UR UR4, SR_CgaCtaId ;  /* 0x00000000000479c3 */ /* 0x000e620000008800 */
[CC--:B------:R-:W-:Y:S01]  /*14e0*/  LEA.HI R3, R20.reuse, R5.reuse, RZ, 0x2 ;  /* 0x0000000514037211 */ /* 0x0c0fe200078f10ff */
[----:B------:R-:W-:Y:S01]  /*14f0*/  UISETP.LT.AND UP0, UPT, UR40, 0x1, UPT ;  /* 0x000000012800788c */ /* 0x000fe2000bf01270 */
[----:B------:R-:W-:Y:S01]  /*1500*/  LEA.HI R20, R20, R5, RZ, 0x5 ;  /* 0x0000000514147211 */ /* 0x000fe200078f28ff */
[----:B------:R-:W-:Y:S01]  /*1510*/  UIADD3 UR5, UR43, -0x1, URZ ;  /* 0xffffffff2b057890 */ /* 0x000fe2000fffe03f */
[--C-:B------:R-:W-:Y:S01]  /*1520*/  SHF.R.S32.HI R92, RZ, 0x2, R3.reuse ;  /* 0x00000002ff5c7819 */ /* 0x100fe20000011403 */
[----:B------:R-:W-:Y:S01]  /*1530*/  USEL UR42, UR40, 0x1, UP0 ;  /* 0x00000001282a7887 */ /* 0x000fe20008000000 */
[----:B------:R-:W-:Y:S01]  /*1540*/  SHF.R.S32.HI R7, RZ, 0x1f, R3 ;  /* 0x0000001fff077819 */ /* 0x000fe20000011403 */
[----:B------:R-:W4:Y:S01]  /*1550*/  LDC R97, c[0x0][0x658] ;  /* 0x00019600ff617b82 */ /* 0x000f220000000800 */
[----:B------:R-:W-:Y:S01]  /*1560*/  LOP3.LUT R4, R3, 0xfffffffc, RZ, 0xc0, !PT ;  /* 0xfffffffc03047812 */ /* 0x000fe200078ec0ff */
[----:B------:R-:W-:Y:S01]  /*1570*/  UMOV UR41, 0x400 ;  /* 0x0000040000297882 */ /* 0x000fe20000000000 */
[----:B------:R-:W-:Y:S01]  /*1580*/  LEA.HI R7, R7, R92, RZ, 0x3 ;  /* 0x0000005c07077211 */ /* 0x000fe200078f18ff */
[----:B------:R-:W-:Y:S01]  /*1590*/  UISETP.NE.AND UP0, UPT, UR5, URZ, UPT ;  /* 0x0000003f0500728c */ /* 0x000fe2000bf05270 */
[----:B------:R-:W-:Y:S01]  /*15a0*/  SHF.R.S32.HI R3, RZ, 0x5, R20 ;  /* 0x00000005ff037819 */ /* 0x000fe20000011414 */
[----:B------:R-:W-:Y:S01]  /*15b0*/  IMAD.IADD R4, R5, 0x1, -R4 ;  /* 0x0000000105047824 */ /* 0x000fe200078e0a04 */
[----:B------:R-:W-:Y:S01]  /*15c0*/  LOP3.LUT R7, R7, 0xfffffff8, RZ, 0xc0, !PT ;  /* 0xfffffff807077812 */ /* 0x000fe200078ec0ff */
[----:B------:R-:W2:Y:S01]  /*15d0*/  LDC.64 R8, c[0x0][0x5c8] ;  /* 0x00017200ff087b82 */ /* 0x000ea20000000a00 */
[----:B------:R-:W-:Y:S01]  /*15e0*/  IMAD.MOV.U32 R6, RZ, RZ, -0x1 ;  /* 0xffffffffff067424 */ /* 0x000fe200078e00ff */
[----:B------:R-:W-:Y:S01]  /*15f0*/  ULDC UR6, c[0x0][0x284] ;  /* 0x0000a10000067ab9 */ /* 0x000fe20000000800 */
[----:B0-----:R-:W-:Y:S01]  /*1600*/  IMAD.MOV.U32 R10, RZ, RZ, 0x1 ;  /* 0x00000001ff0a7424 */ /* 0x001fe200078e00ff */
[----:B------:R-:W-:Y:S01]  /*1610*/  LOP3.LUT R104, R23, 0x1, RZ, 0xfc, !PT ;  /* 0x0000000117687812 */ /* 0x000fe200078efcff */
[----:B------:R-:W-:Y:S01]  /*1620*/  IMAD.IADD R92, R92, 0x1, -R7 ;  /* 0x000000015c5c7824 */ /* 0x000fe200078e0a07 */
[----:B------:R-:W-:Y:S01]  /*1630*/  USHF.L.U32 UR45, UR40, 0x1, URZ ;  /* 0x00000001282d7899 */ /* 0x000fe2000800063f */
[----:B------:R-:W-:Y:S01]  /*1640*/  IMAD.SHL.U32 R94, R4, 0x2, RZ ;  /* 0x00000002045e7824 */ /* 0x000fe200078e00ff */
[----:B------:R-:W0:Y:S01]  /*1650*/  LDC R99, c[0x0][0x288] ;  /* 0x0000a200ff637b82 */ /* 0x000e220000000800 */
[----:B-1----:R-:W-:Y:S01]  /*1660*/  ULEA UR41, UR4, UR41, 0x18 ;  /* 0x0000002904297291 */ /* 0x002fe2000f8ec03f */
[--C-:B------:R-:W-:Y:S01]  /*1670*/  SHF.R.S32.HI R93, RZ, 0x1f, R92.reuse ;  /* 0x0000001fff5d7819 */ /* 0x100fe2000001145c */
[----:B------:R-:W-:Y:S01]  /*1680*/  USHF.L.U32 UR4, UR5, 0x3, URZ ;  /* 0x0000000305047899 */ /* 0x000fe2000800063f */
[C---:B------:R-:W-:Y:S01]  /*1690*/  IMAD R102, R3.reuse, -0x10, -R92 ;  /* 0xfffffff003667824 */ /* 0x040fe200078e0a5c */
[----:B------:R-:W-:Y:S01]  /*16a0*/  USEL UR5, URZ, 0x1, UP0 ;  /* 0x000000013f057887 */ /* 0x000fe20008000000 */
[----:B------:R-:W-:Y:S01]  /*16b0*/  SHF.R.S32.HI R95, RZ, 0x1f, R94 ;  /* 0x0000001fff5f7819 */ /* 0x000fe2000001145e */
[----:B------:R-:W-:Y:S01]  /*16c0*/  UIADD3 UR46, UR41, 0xa0, URZ ;  /* 0x000000a0292e7890 */ /* 0x000fe2000fffe03f */
[----:B------:R-:W1:Y:S01]  /*16d0*/  LDC R100, c[0x0][0x600] ;  /* 0x00018000ff647b82 */ /* 0x000e620000000800 */
[-C--:B----4-:R-:W-:Y:S01]  /*16e0*/  SHF.L.U32 R6, R6, R97.reuse, RZ ;  /* 0x0000006106067219 */ /* 0x090fe200000006ff */
[----:B------:R-:W-:Y:S01]  /*16f0*/  ULOP3.LUT UR4, UR4, 0x8, URZ, 0xc0, !UPT ;  /* 0x0000000804047892 */ /* 0x000fe2000f8ec03f */
[----:B------:R-:W-:Y:S01]  /*1700*/  IMAD.WIDE R92, R3, 0x10, R92 ;  /* 0x00000010035c7825 */ /* 0x000fe200078e025c */
[----:B------:R-:W-:Y:S01]  /*1710*/  SHF.L.U32 R97, R10, R97, RZ ;  /* 0x000000610a617219 */ /* 0x000fe200000006ff */
[----:B------:R-:W-:Y:S01]  /*1720*/  UIADD3 UR42, -UR42, UR40, URZ ;  /* 0x000000282a2a7290 */ /* 0x000fe2000fffe13f */
[----:B------:R-:W-:Y:S01]  /*1730*/  LOP3.LUT R101, RZ, R6, RZ, 0x33, !PT ;  /* 0x00000006ff657212 */ /* 0x000fe200078e33ff */
[----:B------:R-:W-:Y:S01]  /*1740*/  IMAD.U32 R105, RZ, RZ, UR5 ;  /* 0x00000005ff697e24 */ /* 0x000fe2000f8e00ff */
[C---:B--2---:R-:W-:Y:S01]  /*1750*/  SHF.L.U64.HI R96, R8.reuse, 0x3, R9 ;  /* 0x0000000308607819 */ /* 0x044fe20000010209 */
[----:B------:R-:W-:Y:S01]  /*1760*/  IMAD.SHL.U32 R91, R8, 0x8, RZ ;  /* 0x00000008085b7824 */ /* 0x000fe200078e00ff */
[----:B------:R-:W-:Y:S01]  /*1770*/  ULEA UR43, UR43, UR46, 0x3 ;  /* 0x0000002e2b2b7291 */ /* 0x000fe2000f8e183f */
[----:B------:R-:W-:Y:S01]  /*1780*/  VIADD R102, R102, UR6 ;  /* 0x0000000666667c36 */ /* 0x000fe20008000000 */
[----:B------:R-:W-:-:S02]  /*1790*/  ULOP3.LUT UR47, UR4, 0x8, URZ, 0x3c, !UPT ;  /* 0x00000008042f7892 */ /* 0x000fc4000f8e3c3f */
[----:B------:R-:W-:Y:S01]  /*17a0*/  ULOP3.LUT UR44, UR4, 0x18, URZ, 0x3c, !UPT ;  /* 0x00000018042c7892 */ /* 0x000fe2000f8e3c3f */
[----:B0-----:R-:W-:Y:S02]  /*17b0*/  IMAD R99, R4, -0x2, R99 ;  /* 0xfffffffe04637824 */ /* 0x001fe400078e0263 */
[----:B-1----:R-:W-:Y:S01]  /*17c0*/  VIADD R100, R100, 0xffffffff ;  /* 0xffffffff64647836 */ /* 0x002fe20000000000 */
[----:B---3--:R-:W-:-:S08]  /*17d0*/  SHF.L.U64.HI R98, R12, 0x1, R0 ;  /* 0x000000010c627819 */ /* 0x008fd00000010200 */
.L_x_167:
[----:B------:R-:W-:-:S04]  /*17e0*/  SHF.L.U32 R0, R105, 0x1f, RZ ;  /* 0x0000001f69007819 */ /* 0x000fc800000006ff */
[----:B------:R-:W0:Y:S02]  /*17f0*/  SYNCS.PHASECHK.TRANS64.TRYWAIT P0, [UR43+-0x8], R0 ;  /* 0xfffff800ff0075a7 */ /* 0x000e24000800016b */
[----:B01-34-:R-:W-:Y:S05]  /*1800*/  @!P0 BRA `(.L_x_20) ;  /* 0x0000006400408947 */ /* 0x01bfea0003800000 */
.L_x_194:
[----:B------:R-:W-:Y:S02]  /*1810*/  ULDC UR4, c[0x0][0x28c] ;  /* 0x0000a30000047ab9 */ /* 0x000fe40000000800 */
[----:B------:R-:W-:-:S13]  /*1820*/  ISETP.LT.AND P0, PT, RZ, UR4, PT ;  /* 0x00000004ff007c0c */ /* 0x000fda000bf01270 */
[----:B------:R-:W-:Y:S05]  /*1830*/  @P0 BRA `(.L_x_21) ;  /* 0x0000000000400947 */ /* 0x000fea0003800000 */
[----:B0-----:R-:W-:Y:S01]  /*1840*/  MOV R0, 0x0 ;  /* 0x0000000000007802 */ /* 0x001fe20000000f00 */
[----:B------:R-:W-:Y:S01]  /*1850*/  ULDC.64 UR4, c[0x4][0x68] ;  /* 0x01001a0000047ab9 */ /* 0x000fe20000000a00 */
[----:B------:R-:W-:Y:S01]  /*1860*/  ULDC.64 UR6, c[0x4][0x8] ;  /* 0x0100020000067ab9 */ /* 0x000fe20000000a00 */
[----:B------:R-:W-:Y:S01]  /*1870*/  IMAD.U32 R4, RZ, RZ, UR4 ;  /* 0x00000004ff047e24 */ /* 0x000fe2000f8e00ff */
[----:B------:R0:W1:Y:S01]  /*1880*/  LDC.64 R14, c[0x4][R0] ;  /* 0x01000000000e7b82 */ /* 0x0000620000000a00 */
[----:B------:R-:W-:Y:S01]  /*1890*/  IMAD.U32 R5, RZ, RZ, UR5 ;  /* 0x00000005ff057e24 */ /* 0x000fe2000f8e00ff */
[----:B------:R-:W-:Y:S01]  /*18a0*/  ULDC.64 UR4, c[0x4][0x70] ;  /* 0x01001c0000047ab9 */ /* 0x000fe20000000a00 */
[----:B------:R-:W-:Y:S02]  /*18b0*/  IMAD.U32 R10, RZ, RZ, UR6 ;  /* 0x00000006ff0a7e24 */ /* 0x000fe4000f8e00ff */
[----:B------:R-:W-:Y:S02]  /*18c0*/  IMAD.U32 R6, RZ, RZ, UR4 ;  /* 0x00000004ff067e24 */ /* 0x000fe4000f8e00ff */
[----:B------:R-:W-:-:S02]  /*18d0*/  IMAD.U32 R7, RZ, RZ, UR5 ;  /* 0x00000005ff077e24 */ /* 0x000fc4000f8e00ff */
[----:B------:R-:W-:Y:S02]  /*18e0*/  IMAD.U32 R11, RZ, RZ, UR7 ;  /* 0x00000007ff0b7e24 */ /* 0x000fe4000f8e00ff */
[----:B------:R-:W-:Y:S02]  /*18f0*/  IMAD.MOV.U32 R8, RZ, RZ, 0x1e1 ;  /* 0x000001e1ff087424 */ /* 0x000fe400078e00ff */
[----:B------:R-:W-:Y:S02]  /*1900*/  IMAD.MOV.U32 R12, RZ, RZ, 0x1 ;  /* 0x00000001ff0c7424 */ /* 0x000fe400078e00ff */
[----:B0-----:R-:W-:-:S07]  /*1910*/  IMAD.MOV.U32 R13, RZ, RZ, RZ ;  /* 0x000000ffff0d7224 */ /* 0x001fce00078e00ff */
[----:B------:R-:W-:-:S07]  /*1920*/  LEPC R20, `(.L_x_21) ;  /* 0x000000001014794e */ /* 0x000fce0000000000 */
[----:B-1---5:R-:W-:Y:S05]  /*1930*/  CALL.ABS.NOINC R14 ;  /* 0x000000000e007343 */ /* 0x022fea0003c00000 */
.L_x_21:
[----:B------:R-:W-:-:S13]  /*1940*/  ISETP.NE.AND P0, PT, R104, 0x3, PT ;  /* 0x000000036800780c */ /* 0x000fda0003f05270 */
[----:B------:R-:W-:Y:S05]  /*1950*/  @!P0 BRA `(.L_x_22) ;  /* 0x0000000000048947 */ /* 0x000fea0003800000 */
[----:B------:R-:W-:Y:S01]  /*1960*/  BPT.TRAP 0x1 ;  /* 0x000000040000795c */ /* 0x000fe20000300000 */
.L_x_22:
[----:B0-----:R-:W-:Y:S02]  /*1970*/  IMAD.U32 R3, RZ, RZ, UR38 ;  /* 0x00000026ff037e24 */ /* 0x001fe4000f8e00ff */
[----:B------:R-:W-:-:S03]  /*1980*/  IMAD.U32 R0, RZ, RZ, UR39 ;  /* 0x00000027ff007e24 */ /* 0x000fc6000f8e00ff */
[----:B------:R-:W-:Y:S02]  /*1990*/  LEA R3, R3, UR41, 0x3 ;  /* 0x0000002903037c11 */ /* 0x000fe4000f8e18ff */
[----:B------:R-:W-:-:S04]  /*19a0*/  SHF.L.U32 R0, R0, 0x1f, RZ ;  /* 0x0000001f00007819 */ /* 0x000fc800000006ff */
[----:B------:R0:W1:Y:S01]  /*19b0*/  SYNCS.PHASECHK.TRANS64.TRYWAIT P1, [R3+URZ], R0 ;  /* 0x00000000030075a7 */ /* 0x000062000802017f */
[----:B------:R-:W-:Y:S05]  /*19c0*/  @!P0 BRA `(.L_x_23) ;  /* 0x0000000000048947 */ /* 0x000fea0003800000 */
[----:B------:R-:W-:Y:S01]  /*19d0*/  BPT.TRAP 0x1 ;  /* 0x000000040000795c */ /* 0x000fe20000300000 */
.L_x_23:
[----:B------:R-:W-:-:S05]  /*19e0*/  IMAD.U32 R4, RZ, RZ, UR42 ;  /* 0x0000002aff047e24 */ /* 0x000fca000f8e00ff */
[----:B------:R-:W-:Y:S01]  /*19f0*/  ISETP.GE.AND P2, PT, R4, 0x1, PT ;  /* 0x000000010400780c */ /* 0x000fe20003f46270 */
[----:B-1----:R-:W-:-:S12]  /*1a00*/  @P1 BRA `(.L_x_24) ;  /* 0x0000000000081947 */ /* 0x002fd80003800000 */
[----:B------:R-:W1:Y:S02]  /*1a10*/  SYNCS.PHASECHK.TRANS64.TRYWAIT P1, [R3+URZ], R0 ;  /* 0x00000000030075a7 */ /* 0x000e64000802017f */
[----:B-1----:R-:W-:Y:S05]  /*1a20*/  @!P1 BRA `(.L_x_25) ;  /* 0x0000006000d09947 */ /* 0x002fea0003800000 */
.L_x_24:
[----:B------:R-:W-:Y:S05]  /*1a30*/  WARPSYNC.ALL ;  /* 0x0000000000007948 */ /* 0x000fea0003800000 */
[----:B------:R-:W-:Y:S01]  /*1a40*/  UIADD3 UR4, UR41, 0x180, URZ ;  /* 0x0000018029047890 */ /* 0x000fe2000fffe03f */
[----:B------:R-:W-:Y:S01]  /*1a50*/  WARPGROUP.ARRIVE ;  /* 0x00000000000079c5 */ /* 0x000fe20000000000 */
[----:B------:R-:W-:Y:S02]  /*1a60*/  UIADD3 UR5, UR41, 0x12180, URZ ;  /* 0x0001218029057890 */ /* 0x000fe4000fffe03f */
[----:B------:R-:W-:Y:S02]  /*1a70*/  USHF.R.U32.HI UR4, URZ, 0x4, UR4 ;  /* 0x000000043f047899 */ /* 0x000fe40008011604 */
[----:B------:R-:W-:-:S02]  /*1a80*/  USHF.R.U32.HI UR5, URZ, 0x4, UR5 ;  /* 0x000000043f057899 */ /* 0x000fc40008011605 */
[----:B------:R-:W-:Y:S02]  /*1a90*/  ULOP3.LUT UR4, UR4, 0x3fff, URZ, 0xc0, !UPT ;  /* 0x00003fff04047892 */ /* 0x000fe4000f8ec03f */
[----:B------:R-:W-:Y:S02]  /*1aa0*/  ULOP3.LUT UR5, UR5, 0x3fff, URZ, 0xc0, !UPT ;  /* 0x00003fff05057892 */ /* 0x000fe4000f8ec03f */
[----:B------:R-:W-:Y:S02]  /*1ab0*/  ULOP3.LUT UR8, UR4, 0x10000, URZ, 0xfc, !UPT ;  /* 0x0001000004087892 */ /* 0x000fe4000f8efc3f */
[----:B------:R-:W-:Y:S02]  /*1ac0*/  ULOP3.LUT UR9, UR5, 0x10000, URZ, 0xfc, !UPT ;  /* 0x0001000005097892 */ /* 0x000fe4000f8efc3f */
[----:B------:R-:W-:Y:S02]  /*1ad0*/  ULEA UR10, UR38, UR8, 0x9 ;  /* 0x00000008260a7291 */ /* 0x000fe4000f8e483f */
[----:B------:R-:W-:Y:S01]  /*1ae0*/  ULEA UR11, UR38, UR9, 0xa ;  /* 0x00000009260b7291 */ /* 0x000fe2000f8e503f */
[----:B------:R-:W-:Y:S01]  /*1af0*/  UMOV UR5, 0x40000040 ;  /* 0x4000004000057882 */ /* 0x000fe20000000000 */
[----:B------:R-:W-:-:S03]  /*1b00*/  UMOV UR7, 0x40000040 ;  /* 0x4000004000077882 */ /* 0x000fc60000000000 */
[----:B------:R-:W-:Y:S02]  /*1b10*/  UMOV UR4, UR10 ;  /* 0x0000000a00047c82 */ /* 0x000fe40008000000 */
[----:B------:R-:W-:Y:S02]  /*1b20*/  UMOV UR6, UR11 ;  /* 0x0000000b00067c82 */ /* 0x000fe40008000000 */
[----:B------:R-:W-:Y:S01]  /*1b30*/  HGMMA.64x128x16.F32.BF16 R24, gdesc[UR4], RZ, !UPT, gsb0 ;  /* 0x01e00000041879f0 */ /* 0x000fe2000c0018ff */
[----:B------:R-:W-:Y:S02]  /*1b40*/  UIADD3 UR4, UR10, 0x2, URZ ;  /* 0x000000020a047890 */ /* 0x000fe4000fffe03f */
[----:B------:R-:W-:Y:S01]  /*1b50*/  UIADD3 UR6, UR11, 0x2, URZ ;  /* 0x000000020b067890 */ /* 0x000fe2000fffe03f */
[----:B------:R-:W-:Y:S01]  /*1b60*/  UMOV UR5, 0x40000040 ;  /* 0x4000004000057882 */ /* 0x000fe20000000000 */
[----:B------:R-:W-:Y:S01]  /*1b70*/  UMOV UR7, 0x40000040 ;  /* 0x4000004000077882 */ /* 0x000fe20000000000 */
[----:B------:R-:W-:-:S02]  /*1b80*/  WARPGROUP.DEPBAR.LE gsb0, 0x0 ;  /* 0x00008000000079c5 */ /* 0x000fc40000010000 */
[----:B------:R-:W-:-:S06]  /*1b90*/  WARPGROUP.ARRIVE ;  /* 0x00000000000079c5 */ /* 0x000fcc0000000000 */
[----:B------:R-:W-:Y:S01]  /*1ba0*/  HGMMA.64x128x16.F32.BF16 R24, gdesc[UR4], R24, gsb0 ;  /* 0x01e00000041879f0 */ /* 0x000fe20008001818 */
[----:B------:R-:W-:Y:S02]  /*1bb0*/  UIADD3 UR4, UR10, 0x4, URZ ;  /* 0x000000040a047890 */ /* 0x000fe4000fffe03f */
[----:B------:R-:W-:Y:S01]  /*1bc0*/  UIADD3 UR6, UR11, 0x4, URZ ;  /* 0x000000040b067890 */ /* 0x000fe2000fffe03f */
[----:B------:R-:W-:Y:S01]  /*1bd0*/  UMOV UR5, 0x40000040 ;  /* 0x4000004000057882 */ /* 0x000fe20000000000 */
[----:B------:R-:W-:Y:S01]  /*1be0*/  UMOV UR7, 0x40000040 ;  /* 0x4000004000077882 */ /* 0x000fe20000000000 */
[----:B------:R-:W-:Y:S02]  /*1bf0*/  WARPGROUP.DEPBAR.LE gsb0, 0x0 ;  /* 0x00008000000079c5 */ /* 0x000fe40000010000 */
        /* <DEDUP_REMOVED lines=8> */
[----:B------:R-:W-:Y:S03]  /*1c80*/  HGMMA.64x128x16.F32.BF16 R24, gdesc[UR4], R24, gsb0 ;  /* 0x01e00000041879f0 */ /* 0x000fe60008001818 */
[----:B------:R-:W-:Y:S02]  /*1c90*/  WARPGROUP.DEPBAR.LE gsb0, 0x0 ;  /* 0x00008000000079c5 */ /* 0x000fe40000010000 */
[----:B------:R-:W-:Y:S05]  /*1ca0*/  @!P2 BRA `(.L_x_26) ;  /* 0x000000040014a947 */ /* 0x000fea0003800000 */
[----:B------:R-:W-:Y:S01]  /*1cb0*/  UIADD3 UR4, UR38, 0x1, URZ ;  /* 0x0000000126047890 */ /* 0x000fe2000fffe03f */
[----:B01----:R-:W-:Y:S02]  /*1cc0*/  IMAD.U32 R0, RZ, RZ, UR42 ;  /* 0x0000002aff007e24 */ /* 0x003fe4000f8e00ff */
[----:B------:R-:W-:Y:S01]  /*1cd0*/  IMAD.U32 R3, RZ, RZ, UR38 ;  /* 0x00000026ff037e24 */ /* 0x000fe2000f8e00ff */
[----:B------:R-:W-:-:S04]  /*1ce0*/  UISETP.NE.AND UP0, UPT, UR4, 0x9, UPT ;  /* 0x000000090400788c */ /* 0x000fc8000bf05270 */
[----:B------:R-:W-:Y:S02]  /*1cf0*/  USEL UR5, URZ, 0x1, UP0 ;  /* 0x000000013f057887 */ /* 0x000fe40008000000 */
[----:B------:R-:W-:Y:S02]  /*1d00*/  USEL UR10, UR4, URZ, UP0 ;  /* 0x0000003f040a7287 */ /* 0x000fe40008000000 */
[----:B------:R-:W-:-:S06]  /*1d10*/  ULOP3.LUT UR5, UR39, UR5, URZ, 0x3c, !UPT ;  /* 0x0000000527057292 */ /* 0x000fcc000f8e3c3f */
[----:B------:R-:W-:-:S07]  /*1d20*/  IMAD.U32 R6, RZ, RZ, UR5 ;  /* 0x00000005ff067e24 */ /* 0x000fce000f8e00ff */
.L_x_33:
[----:B------:R-:W-:Y:S05]  /*1d30*/  @!P0 BRA `(.L_x_27) ;  /* 0x0000000000048947 */ /* 0x000fea0003800000 */
[----:B------:R-:W-:Y:S01]  /*1d40*/  BPT.TRAP 0x1 ;  /* 0x000000040000795c */ /* 0x000fe20000300000 */
.L_x_27:
[----:B------:R-:W-:Y:S01]  /*1d50*/  ULEA UR4, UR10, UR41, 0x3 ;  /* 0x000000290a047291 */ /* 0x000fe2000f8e183f */
[----:B------:R-:W-:-:S08]  /*1d60*/  SHF.L.U32 R4, R6, 0x1f, RZ ;  /* 0x0000001f06047819 */ /* 0x000fd000000006ff */
[----:B------:R0:W1:Y:S01]  /*1d70*/  SYNCS.PHASECHK.TRANS64.TRYWAIT P1, [UR4], R4 ;  /* 0x00000004ff0075a7 */ /* 0x0000620008020144 */
[----:B------:R-:W-:Y:S05]  /*1d80*/  @!P0 BRA `(.L_x_28) ;  /* 0x0000000000048947 */ /* 0x000fea0003800000 */
[----:B------:R-:W-:Y:S01]  /*1d90*/  BPT.TRAP 0x1 ;  /* 0x000000040000795c */ /* 0x000fe20000300000 */
.L_x_28:
[----:B-1----:R-:W-:Y:S05]  /*1da0*/  @P1 BRA `(.L_x_29) ;  /* 0x0000000000081947 */ /* 0x002fea0003800000 */
[----:B------:R-:W1:Y:S02]  /*1db0*/  SYNCS.PHASECHK.TRANS64.TRYWAIT P1, [UR4], R4 ;  /* 0x00000004ff0075a7 */ /* 0x000e640008020144 */
[----:B-1----:R-:W-:Y:S05]  /*1dc0*/  @!P1 BRA `(.L_x_30) ;  /* 0x0000005c00fc9947 */ /* 0x002fea0003800000 */
.L_x_29:
[----:B------:R-:W-:Y:S01]  /*1dd0*/  ULEA UR11, UR10, UR8, 0x9 ;  /* 0x000000080a0b7291 */ /* 0x000fe2000f8e483f */
[----:B------:R-:W-:Y:S01]  /*1de0*/  WARPGROUP.ARRIVE ;  /* 0x00000000000079c5 */ /* 0x000fe20000000000 */
[----:B------:R-:W-:Y:S01]  /*1df0*/  ULEA UR12, UR10, UR9, 0xa ;  /* 0x000000090a0c7291 */ /* 0x000fe2000f8e503f */
[----:B------:R-:W-:Y:S01]  /*1e00*/  UMOV UR5, 0x40000040 ;  /* 0x4000004000057882 */ /* 0x000fe20000000000 */
[----:B------:R-:W-:-:S03]  /*1e10*/  UMOV UR7, 0x40000040 ;  /* 0x4000004000077882 */ /* 0x000fc60000000000 */
[----:B------:R-:W-:Y:S02]  /*1e20*/  UMOV UR4, UR11 ;  /* 0x0000000b00047c82 */ /* 0x000fe40008000000 */
[----:B------:R-:W-:Y:S02]  /*1e30*/  UMOV UR6, UR12 ;  /* 0x0000000c00067c82 */ /* 0x000fe40008000000 */
[----:B------:R-:W-:Y:S01]  /*1e40*/  HGMMA.64x128x16.F32.BF16 R24, gdesc[UR4], R24, gsb0 ;  /* 0x01e00000041879f0 */ /* 0x000fe20008001818 */
        /* <DEDUP_REMOVED lines=23> */
[----:B------:R-:W-:Y:S01]  /*1fc0*/  BPT.TRAP 0x1 ;  /* 0x000000040000795c */ /* 0x000fe20000300000 */
.L_x_31:
[----:B------:R-:W-:-:S13]  /*1fd0*/  ISETP.NE.AND P1, PT, R103, RZ, PT ;  /* 0x000000ff6700720c */ /* 0x000fda0003f25270 */
[----:B01----:R-:W-:-:S05]  /*1fe0*/  @P1 LEA R4, R3, UR41, 0x3 ;  /* 0x0000002903041c11 */ /* 0x003fca000f8e18ff */
[----:B------:R-:W-:-:S05]  /*1ff0*/  @P1 VIADD R5, R4, 0x48 ;  /* 0x0000004804051836 */ /* 0x000fca0000000000 */
[----:B------:R-:W-:-:S04]  /*2000*/  @P1 PRMT R5, R88, 0x654, R5 ;  /* 0x0000065458051816 */ /* 0x000fc80000000005 */
[----:B------:R0:W-:Y:S01]  /*2010*/  @P1 SYNCS.ARRIVE.TRANS64.RED.A1T0 RZ, [R5+URZ], RZ ;  /* 0x000000ff05ff19a7 */ /* 0x0001e2000810043f */
[----:B------:R-:W-:-:S13]  /*2020*/  ISETP.GT.U32.AND P1, PT, R23, 0x1, PT ;  /* 0x000000011700780c */ /* 0x000fda0003f24070 */
[----:B0-----:R-:W-:Y:S05]  /*2030*/  @P1 BRA `(.L_x_32) ;  /* 0x0000000000041947 */ /* 0x001fea0003800000 */
[----:B------:R-:W-:Y:S01]  /*2040*/  BPT.TRAP 0x1 ;  /* 0x000000040000795c */ /* 0x000fe20000300000 */
.L_x_32:
[----:B------:R-:W-:Y:S01]  /*2050*/  UIADD3 UR10, UR10, 0x1, URZ ;  /* 0x000000010a0a7890 */ /* 0x000fe2000fffe03f */
[C---:B------:R-:W-:Y:S01]  /*2060*/  ISETP.GT.AND P2, PT, R0.reuse, 0x1, PT ;  /* 0x000000010000780c */ /* 0x040fe20003f44270 */
[----:B------:R-:W-:Y:S02]  /*2070*/  VIADD R3, R3, 0x1 ;  /* 0x0000000103037836 */ /* 0x000fe40000000000 */
[----:B------:R-:W-:Y:S01]  /*2080*/  UISETP.NE.AND UP0, UPT, UR10, 0x9, UPT ;  /* 0x000000090a00788c */ /* 0x000fe2000bf05270 */
[----:B------:R-:W-:Y:S02]  /*2090*/  VIADD R0, R0, 0xffffffff ;  /* 0xffffffff00007836 */ /* 0x000fe40000000000 */
[C---:B------:R-:W-:Y:S01]  /*20a0*/  ISETP.NE.AND P1, PT, R3.reuse, 0x9, PT ;  /* 0x000000090300780c */ /* 0x040fe20003f25270 */
[----:B------:R-:W-:Y:S02]  /*20b0*/  USEL UR4, URZ, 0x1, UP0 ;  /* 0x000000013f047887 */ /* 0x000fe40008000000 */
[----:B------:R-:W-:Y:S01]  /*20c0*/  USEL UR10, UR10, URZ, UP0 ;  /* 0x0000003f0a0a7287 */ /* 0x000fe20008000000 */
[----:B------:R-:W-:-:S03]  /*20d0*/  SEL R3, R3, RZ, P1 ;  /* 0x000000ff03037207 */ /* 0x000fc60000800000 */
[----:B------:R-:W-:Y:S01]  /*20e0*/  LOP3.LUT R6, R6, UR4, RZ, 0x3c, !PT ;  /* 0x0000000406067c12 */ /* 0x000fe2000f8e3cff */
[----:B------:R-:W-:Y:S07]  /*20f0*/  @P2 BRA `(.L_x_33) ;  /* 0xfffffffc000c2947 */ /* 0x000fee000383ffff */
.L_x_26:
[----:B01----:R-:W0:Y:S01]  /*2100*/  LDC R0, c[0x0][0x28c] ;  /* 0x0000a300ff007b82 */ /* 0x003e220000000800 */
[----:B------:R-:W-:-:S04]  /*2110*/  IMAD.U32 R3, RZ, RZ, UR47 ;  /* 0x0000002fff037e24 */ /* 0x000fc8000f8e00ff */
[----:B------:R1:W-:Y:S01]  /*2120*/  SYNCS.ARRIVE.TRANS64.A1T0 RZ, [R3+UR46], RZ ;  /* 0x000000ff03ff79a7 */ /* 0x0003e2000810002e */
[----:B0-----:R-:W-:-:S13]  /*2130*/  ISETP.GE.AND P1, PT, R0, 0x1, PT ;  /* 0x000000010000780c */ /* 0x001fda0003f26270 */
[----:B-1----:R-:W-:Y:S05]  /*2140*/  @!P1 BRA `(.L_x_34) ;  /* 0x0000000000449947 */ /* 0x002fea0003800000 */
[----:B------:R-:W-:Y:S05]  /*2150*/  @!P0 BRA `(.L_x_35) ;  /* 0x0000000000048947 */ /* 0x000fea0003800000 */
[----:B------:R-:W-:Y:S01]  /*2160*/  BPT.TRAP 0x1 ;  /* 0x000000040000795c */ /* 0x000fe20000300000 */
.L_x_35:
[----:B------:R-:W-:-:S13]  /*2170*/  ISETP.NE.AND P0, PT, R103, RZ, PT ;  /* 0x000000ff6700720c */ /* 0x000fda0003f05270 */
[----:B------:R-:W-:-:S05]  /*2180*/  VOTEU.ANY UP0, P0 ;  /* 0x00000000003f7886 */ /* 0x000fca0000000100 */
[----:B------:R-:W-:-:S06]  /*2190*/  @UP0 UIADD3 UR4, UR38, UR42, URZ ;  /* 0x0000002a26040290 */ /* 0x000fcc000fffe03f */
[----:B------:R-:W-:Y:S02]  /*21a0*/  IMAD.U32 R4, RZ, RZ, UR4 ;  /* 0x00000004ff047e24 */ /* 0x000fe4000f8e00ff */
[----:B------:R-:W-:Y:S02]  /*21b0*/  IMAD.U32 R3, RZ, RZ, UR4 ;  /* 0x00000004ff037e24 */ /* 0x000fe4000f8e00ff */
[----:B------:R-:W-:-:S05]  /*21c0*/  @P0 IMAD.WIDE.U32 R4, R4, 0x38e38e39, RZ ;  /* 0x38e38e3904040825 */ /* 0x000fca00078e00ff */
[----:B------:R-:W-:-:S05]  /*21d0*/  @P0 SHF.R.U32.HI R0, RZ, 0x1, R5 ;  /* 0x00000001ff000819 */ /* 0x000fca0000011605 */
[----:B------:R-:W-:-:S05]  /*21e0*/  @P0 IMAD R0, R0, -0x9, R3 ;  /* 0xfffffff700000824 */ /* 0x000fca00078e0203 */
[----:B------:R-:W-:-:S05]  /*21f0*/  @P0 LEA R0, R0, UR41, 0x3 ;  /* 0x0000002900000c11 */ /* 0x000fca000f8e18ff */
[----:B------:R-:W-:-:S05]  /*2200*/  @P0 VIADD R3, R0, 0x48 ;  /* 0x0000004800030836 */ /* 0x000fca0000000000 */
[----:B------:R-:W-:-:S04]  /*2210*/  @P0 PRMT R3, R88, 0x654, R3 ;  /* 0x0000065458030816 */ /* 0x000fc80000000003 */
[----:B------:R0:W-:Y:S01]  /*2220*/  @P0 SYNCS.ARRIVE.TRANS64.RED.A1T0 RZ, [R3+URZ], RZ ;  /* 0x000000ff03ff09a7 */ /* 0x0001e2000810043f */
[----:B------:R-:W-:-:S13]  /*2230*/  ISETP.GT.U32.AND P0, PT, R23, 0x1, PT ;  /* 0x000000011700780c */ /* 0x000fda0003f04070 */
[----:B0-----:R-:W-:Y:S05]  /*2240*/  @P0 BRA `(.L_x_34) ;  /* 0x0000000000040947 */ /* 0x001fea0003800000 */
[----:B------:R-:W-:Y:S01]  /*2250*/  BPT.TRAP 0x1 ;  /* 0x000000040000795c */ /* 0x000fe20000300000 */
.L_x_34:
[----:B------:R-:W-:Y:S01]  /*2260*/  SHF.L.U32 R0, R105, 0x1f, RZ ;  /* 0x0000001f69007819 */ /* 0x000fe200000006ff */
[----:B------:R-:W-:Y:S01]  /*2270*/  UIADD3 UR38, UR38, UR45, URZ ;  /* 0x0000002d26267290 */ /* 0x000fe2000fffe03f */
[----:B------:R-:W-:Y:S01]  /*2280*/  SHF.R.S32.HI R11, RZ, 0x1f, R19 ;  /* 0x0000001fff0b7819 */ /* 0x000fe20000011413 */
[----:B------:R-:W-:Y:S01]  /*2290*/  UISETP.GE.U32.AND UP1, UPT, UR45, 0x9, UPT ;  /* 0x000000092d00788c */ /* 0x000fe2000bf26070 */
[----:B------:R-:W0:Y:S01]  /*22a0*/  SYNCS.PHASECHK.TRANS64.TRYWAIT P0, [UR43+0x8], R0 ;  /* 0x00000800ff0075a7 */ /* 0x000e22000800016b */
[----:B------:R-:W-:-:S04]  /*22b0*/  UISETP.GT.U32.AND UP0, UPT, UR38, 0x8, UPT ;  /* 0x000000082600788c */ /* 0x000fc8000bf04070 */
[----:B------:R-:W-:-:S04]  /*22c0*/  UISETP.LT.U32.AND UP0, UPT, UR45, 0x9, UP0 ;  /* 0x000000092d00788c */ /* 0x000fc80008701070 */
[----:B------:R-:W-:Y:S02]  /*22d0*/  USEL UR6, URZ, 0x1, !UP0 ;  /* 0x000000013f067887 */ /* 0x000fe4000c000000 */
[----:B------:R-:W-:Y:S02]  /*22e0*/  @UP1 UIMAD.WIDE.U32 UR4, UR38, 0x38e38e39, URZ ;  /* 0x38e38e39260418a5 */ /* 0x000fe4000f8e003f */
[----:B------:R-:W-:Y:S02]  /*22f0*/  ULOP3.LUT UR39, UR39, UR6, URZ, 0x3c, !UPT ;  /* 0x0000000627277292 */ /* 0x000fe4000f8e3c3f */
[----:B------:R-:W-:-:S04]  /*2300*/  @UP1 USHF.R.U32.HI UR4, URZ, 0x1, UR5 ;  /* 0x000000013f041899 */ /* 0x000fc80008011605 */
[----:B------:R-:W-:Y:S01]  /*2310*/  @UP1 ULOP3.LUT UR39, UR39, 0x1, UR4, 0x78, !UPT ;  /* 0x0000000127271892 */ /* 0x000fe2000f8e7804 */
[----:B0-----:R-:W-:Y:S11]  /*2320*/  @!P0 BRA `(.L_x_36) ;  /* 0x0000005800bc8947 */ /* 0x001ff60003800000 */
.L_x_195:
[----:B------:R-:W-:Y:S01]  /*2330*/  IMAD.SHL.U32 R7, R22, 0x40, RZ ;  /* 0x0000004016077824 */ /* 0x000fe200078e00ff */
[----:B------:R-:W-:Y:S01]  /*2340*/  ULDC UR6, c[0x0][0x284] ;  /* 0x0000a10000067ab9 */ /* 0x000fe20000000800 */
[----:B------:R-:W-:Y:S01]  /*2350*/  IMAD.SHL.U32 R12, R18, 0x80, RZ ;  /* 0x00000080120c7824 */ /* 0x000fe200078e00ff */
[----:B------:R-:W-:Y:S01]  /*2360*/  ULDC.64 UR4, c[0x0][0x5d0] ;  /* 0x0001740000047ab9 */ /* 0x000fe20000000a00 */
[----:B------:R-:W-:Y:S01]  /*2370*/  IMAD.WIDE R20, R22, 0x40, R92 ;  /* 0x0000004016147825 */ /* 0x000fe200078e025c */
[----:B------:R-:W-:Y:S01]  /*2380*/  ISETP.GE.AND P0, PT, R7, UR6, PT ;  /* 0x0000000607007c0c */ /* 0x000fe2000bf06270 */
[----:B------:R-:W-:Y:S01]  /*2390*/  ULDC UR6, c[0x0][0x288] ;  /* 0x0000a20000067ab9 */ /* 0x000fe20000000800 */
[----:B------:R-:W-:Y:S01]  /*23a0*/  SHF.R.S32.HI R13, RZ, 0x1f, R12 ;  /* 0x0000001fff0d7819 */ /* 0x000fe2000001140c */
[----:B0-----:R-:W-:Y:S01]  /*23b0*/  IMAD R0, R11, UR4, RZ ;  /* 0x000000040b007c24 */ /* 0x001fe2000f8e02ff */
[----:B------:R-:W-:Y:S01]  /*23c0*/  ISETP.GE.OR P0, PT, R12, UR6, P0 ;  /* 0x000000060c007c0c */ /* 0x000fe20008706670 */
[----:B------:R-:W-:-:S04]  /*23d0*/  IMAD.WIDE.U32 R4, R19, UR4, R94 ;  /* 0x0000000413047c25 */ /* 0x000fc8000f8e005e */
[----:B------:R-:W-:Y:S01]  /*23e0*/  IMAD R3, R19, UR5, R0 ;  /* 0x0000000513037c24 */ /* 0x000fe2000f8e0200 */
[----:B------:R-:W-:Y:S01]  /*23f0*/  IADD3 R4, P1, R12, R4, RZ ;  /* 0x000000040c047210 */ /* 0x000fe20007f3e0ff */
[----:B------:R-:W-:Y:S02]  /*2400*/  ULDC.64 UR4, c[0x0][0x5c8] ;  /* 0x0001720000047ab9 */ /* 0x000fe40000000a00 */
[----:B------:R-:W-:Y:S01]  /*2410*/  IMAD R9, R21, UR4, RZ ;  /* 0x0000000415097c24 */ /* 0x000fe2000f8e02ff */
[----:B------:R-:W-:-:S03]  /*2420*/  IADD3.X R5, R13, R5, R3, P1, !PT ;  /* 0x000000050d057210 */ /* 0x000fc60000ffe403 */
[C---:B------:R-:W-:Y:S02]  /*2430*/  IMAD R9, R20.reuse, UR5, R9 ;  /* 0x0000000514097c24 */ /* 0x040fe4000f8e0209 */
[----:B------:R-:W-:Y:S01]  /*2440*/  IMAD.WIDE.U32 R106, R20, UR4, R4 ;  /* 0x00000004146a7c25 */ /* 0x000fe2000f8e0004 */
[----:B------:R-:W-:Y:S06]  /*2450*/  @P0 BRA `(.L_x_37) ;  /* 0x0000003c00d80947 */ /* 0x000fec0003800000 */
[----:B-----5:R-:W-:Y:S01]  /*2460*/  FSETP.NEU.AND P1, PT, R90, RZ, PT ;  /* 0x000000ff5a00720b */ /* 0x020fe20003f2d000 */
[----:B------:R-:W-:Y:S01]  /*2470*/  IMAD.IADD R3, R99, 0x1, -R12 ;  /* 0x0000000163037824 */ /* 0x000fe200078e0a0c */
[----:B------:R-:W-:Y:S01]  /*2480*/  BSSY B0, `(.L_x_37) ;  /* 0x00003f3000007945 */ /* 0x000fe20003800000 */
[----:B------:R-:W-:Y:S02]  /*2490*/  IMAD.IADD R0, R102, 0x1, -R7 ;  /* 0x0000000166007824 */ /* 0x000fe400078e0a07 */
[----:B------:R-:W-:Y:S01]  /*24a0*/  IMAD.IADD R115, R107, 0x1, R9 ;  /* 0x000000016b737824 */ /* 0x000fe200078e0209 */
[----:B------:R-:W-:-:S04]  /*24b0*/  ISETP.GT.AND P0, PT, R3, RZ, PT ;  /* 0x000000ff0300720c */ /* 0x000fc80003f04270 */
[----:B------:R-:W-:-:S03]  /*24c0*/  ISETP.GT.AND P3, PT, R0, RZ, P0 ;  /* 0x000000ff0000720c */ /* 0x000fc60000764270 */
[----:B------:R-:W-:Y:S10]  /*24d0*/  @!P1 BRA `(.L_x_38) ;  /* 0x0000002c001c9947 */ /* 0x000ff40003800000 */
[----:B------:R-:W0:Y:S01]  /*24e0*/  LDC.64 R108, c[0x0][0x5b8] ;  /* 0x00016e00ff6c7b82 */ /* 0x000e220000000a00 */
[----:B------:R-:W-:-:S07]  /*24f0*/  ULDC.64 UR4, c[0x0][0x5c0] ;  /* 0x0001700000047ab9 */ /* 0x000fce0000000a00 */
[----:B------:R-:W1:Y:S08]  /*2500*/  LDC.64 R110, c[0x0][0x5b0] ;  /* 0x00016c00ff6e7b82 */ /* 0x000e700000000a00 */
[----:B------:R-:W2:Y:S01]  /*2510*/  LDC.64 R112, c[0x0][0x5a8] ;  /* 0x00016a00ff707b82 */ /* 0x000ea20000000a00 */
[-C--:B0-----:R-:W-:Y:S02]  /*2520*/  IMAD R6, R11, R108.reuse, RZ ;  /* 0x0000006c0b067224 */ /* 0x081fe400078e02ff */
[----:B------:R-:W-:-:S04]  /*2530*/  IMAD.WIDE.U32 R4, R19, R108, R94 ;  /* 0x0000006c13047225 */ /* 0x000fc800078e005e */
[----:B------:R-:W-:Y:S01]  /*2540*/  IMAD R107, R19, R109, R6 ;  /* 0x0000006d136b7224 */ /* 0x000fe200078e0206 */
[----:B------:R-:W-:Y:S01]  /*2550*/  IADD3 R6, P1, R12, R4, RZ ;  /* 0x000000040c067210 */ /* 0x000fe20007f3e0ff */
[----:B-1----:R-:W-:-:S03]  /*2560*/  IMAD R4, R21, R110, RZ ;  /* 0x0000006e15047224 */ /* 0x002fc600078e02ff */
[----:B------:R-:W-:Y:S01]  /*2570*/  IADD3.X R7, R13, R5, R107, P1, !PT ;  /* 0x000000050d077210 */ /* 0x000fe20000ffe46b */
[C---:B------:R-:W-:Y:S02]  /*2580*/  IMAD R109, R20.reuse, R111, R4 ;  /* 0x0000006f146d7224 */ /* 0x040fe400078e0204 */
[----:B------:R-:W-:-:S04]  /*2590*/  IMAD.WIDE.U32 R4, R20, R110, R6 ;  /* 0x0000006e14047225 */ /* 0x000fc800078e0006 */
[----:B------:R-:W-:Y:S01]  /*25a0*/  IMAD.IADD R5, R5, 0x1, R109 ;  /* 0x0000000105057824 */ /* 0x000fe200078e026d */
[----:B--2---:R-:W-:-:S04]  /*25b0*/  LEA R10, P1, R4, R112, 0x1 ;  /* 0x00000070040a7211 */ /* 0x004fc800078208ff */
[----:B------:R-:W-:-:S05]  /*25c0*/  LEA.HI.X R11, R4, R113, R5, 0x1, P1 ;  /* 0x00000071040b7211 */ /* 0x000fca00008f0c05 */
[----:B------:R0:W2:Y:S01]  /*25d0*/  @P3 LDG.E.LTC128B.U16 R18, desc[UR36][R10.64] ;  /* 0x000000240a123981 */ /* 0x0000a2000c1e1520 */
[----:B------:R-:W-:Y:S01]  /*25e0*/  IMAD.WIDE.U32 R4, R20, R110, R12 ;  /* 0x0000006e14047225 */ /* 0x000fe200078e000c */
[----:B------:R-:W-:Y:S02]  /*25f0*/  BSSY B1, `(.L_x_39) ;  /* 0x0000014000017945 */ /* 0x000fe40003800000 */
[----:B------:R-:W-:-:S04]  /*2600*/  IADD3 R14, P1, R94, R4, RZ ;  /* 0x000000045e0e7210 */ /* 0x000fc80007f3e0ff */
[----:B------:R-:W-:Y:S01]  /*2610*/  IADD3.X R15, R95, R109, R5, P1, !PT ;  /* 0x0000006d5f0f7210 */ /* 0x000fe20000ffe405 */
[----:B0-----:R-:W-:Y:S01]  /*2620*/  IMAD.SHL.U32 R10, R110, 0x8, RZ ;  /* 0x000000086e0a7824 */ /* 0x001fe200078e00ff */
[----:B------:R-:W-:Y:S02]  /*2630*/  LEA R8, P1, R106, UR4, 0x1 ;  /* 0x000000046a087c11 */ /* 0x000fe4000f8208ff */
[----:B------:R-:W-:Y:S01]  /*2640*/  SHF.L.U64.HI R11, R110, 0x3, R111 ;  /* 0x000000036e0b7819 */ /* 0x000fe2000001026f */
[----:B------:R-:W-:-:S04]  /*2650*/  IMAD.WIDE.U32 R14, R19, R108, R14 ;  /* 0x0000006c130e7225 */ /* 0x000fc800078e000e */
[----:B------:R-:W-:Y:S01]  /*2660*/  IMAD.IADD R5, R107, 0x1, R15 ;  /* 0x000000016b057824 */ /* 0x000fe200078e020f */
[----:B------:R-:W-:-:S04]  /*2670*/  LEA R4, P4, R14, R112, 0x1 ;  /* 0x000000700e047211 */ /* 0x000fc800078808ff */
[----:B------:R-:W-:Y:S01]  /*2680*/  LEA.HI.X R5, R14, R113, R5, 0x1, P4 ;  /* 0x000000710e057211 */ /* 0x000fe200020f0c05 */
[----:B--2---:R-:W-:-:S04]  /*2690*/  IMAD.U32 R9, R18, 0x10000, RZ ;  /* 0x0001000012097824 */ /* 0x004fc800078e00ff */
[----:B------:R-:W-:-:S04]  /*26a0*/  FMUL R9, R9, R90 ;  /* 0x0000005a09097220 */ /* 0x000fc80000400000 */
[----:B------:R-:W-:Y:S01]  /*26b0*/  FFMA R24, R24, R89, R9 ;  /* 0x0000005918187223 */ /* 0x000fe20000000009 */
[----:B------:R-:W-:Y:S02]  /*26c0*/  LEA.HI.X R9, R106, UR5, R115, 0x1, P1 ;  /* 0x000000056a097c11 */ /* 0x000fe400088f0c73 */
[----:B------:R-:W-:Y:S02]  /*26d0*/  ISETP.GT.AND P1, PT, R3, 0x1, PT ;  /* 0x000000010300780c */ /* 0x000fe40003f24270 */
[----:B------:R-:W-:Y:S02]  /*26e0*/  F2FP.BF16.F32.PACK_AB R24, RZ, R24 ;  /* 0x00000018ff18723e */ /* 0x000fe400000010ff */
[----:B------:R-:W-:-:S03]  /*26f0*/  ISETP.GT.AND P2, PT, R0, RZ, P1 ;  /* 0x000000ff0000720c */ /* 0x000fc60000f44270 */
[----:B------:R0:W-:Y:S10]  /*2700*/  @P3 STG.E.U16 desc[UR36][R8.64], R24 ;  /* 0x0000001808003986 */ /* 0x0001f4000c101524 */
[----:B------:R-:W-:Y:S05]  /*2710*/  @!P2 BRA `(.L_x_40) ;  /* 0x000000000004a947 */ /* 0x000fea0003800000 */
[----:B------:R1:W5:Y:S02]  /*2720*/  LDG.E.LTC128B.U16 R18, desc[UR36][R4.64+0x2] ;  /* 0x0000022404127981 */ /* 0x000364000c1e1520 */
.L_x_40:
[----:B------:R-:W-:Y:S05]  /*2730*/  BSYNC B1 ;  /* 0x0000000000017941 */ /* 0x000fea0003800000 */
.L_x_39:
[----:B------:R-:W-:Y:S01]  /*2740*/  IMAD.WIDE.U32 R10, R20, R110, R10 ;  /* 0x0000006e140a7225 */ /* 0x000fe200078e000a */
[----:B------:R-:W-:-:S03]  /*2750*/  ISETP.GT.AND P0, PT, R0, 0x8, P0 ;  /* 0x000000080000780c */ /* 0x000fc60000704270 */
[----:B-----5:R-:W-:Y:S01]  /*2760*/  IMAD.U32 R15, R18, 0x10000, RZ ;  /* 0x00010000120f7824 */ /* 0x020fe200078e00ff */
[----:B------:R-:W-:Y:S01]  /*2770*/  IADD3 R6, P3, R6, R10, RZ ;  /* 0x0000000a06067210 */ /* 0x000fe20007f7e0ff */
[----:B------:R-:W-:Y:S02]  /*2780*/  IMAD.IADD R109, R109, 0x1, R11 ;  /* 0x000000016d6d7824 */ /* 0x000fe400078e020b */
[----:B------:R-:W-:Y:S02]  /*2790*/  FMUL R14, R15, R90 ;  /* 0x0000005a0f0e7220 */ /* 0x000fe40000400000 */
[----:B------:R-:W-:Y:S02]  /*27a0*/  IMAD.X R7, R109, 0x1, R7, P3 ;  /* 0x000000016d077824 */ /* 0x000fe400018e0607 */
[----:B------:R-:W-:Y:S01]  /*27b0*/  FFMA R25, R25, R89, R14 ;  /* 0x0000005919197223 */ /* 0x000fe2000000000e */
[----:B------:R-:W-:-:S04]  /*27c0*/  LEA R14, P3, R6, R112, 0x1 ;  /* 0x00000070060e7211 */ /* 0x000fc800078608ff */
[----:B------:R-:W-:Y:S01]  /*27d0*/  LEA.HI.X R15, R6, R113, R7, 0x1, P3 ;  /* 0x00000071060f7211 */ /* 0x000fe200018f0c07 */
[----:B------:R-:W-:Y:S01]  /*27e0*/  @P2 IMAD.MOV.U32 R6, RZ, RZ, R8 ;  /* 0x000000ffff062224 */ /* 0x000fe200078e0008 */
[----:B------:R-:W-:Y:S01]  /*27f0*/  F2FP.BF16.F32.PACK_AB R25, RZ, R25 ;  /* 0x00000019ff19723e */ /* 0x000fe200000010ff */
[----:B------:R-:W-:-:S05]  /*2800*/  @P2 IMAD.MOV.U32 R7, RZ, RZ, R9 ;  /* 0x000000ffff072224 */ /* 0x000fca00078e0009 */
[----:B------:R2:W-:Y:S04]  /*2810*/  @P2 STG.E.U16 desc[UR36][R6.64+0x2], R25 ;  /* 0x0000021906002986 */ /* 0x0005e8000c101524 */
[----:B------:R-:W3:Y:S01]  /*2820*/  @P0 LDG.E.LTC128B.U16 R18, desc[UR36][R14.64] ;  /* 0x000000240e120981 */ /* 0x000ee2000c1e1520 */
[----:B------:R-:W-:Y:S01]  /*2830*/  IADD3 R12, P2, P3, R94, R10, R12 ;  /* 0x0000000a5e0c7210 */ /* 0x000fe20007b5e00c */
[----:B------:R-:W-:Y:S01]  /*2840*/  BSSY B1, `(.L_x_41) ;  /* 0x0000011000017945 */ /* 0x000fe20003800000 */
[----:B------:R-:W-:Y:S02]  /*2850*/  ISETP.GT.AND P1, PT, R0, 0x8, P1 ;  /* 0x000000080000780c */ /* 0x000fe40000f24270 */
[----:B------:R-:W-:Y:S02]  /*2860*/  IADD3.X R13, R95, R109, R13, P2, P3 ;  /* 0x0000006d5f0d7210 */ /* 0x000fe400017e640d */
[----:B------:R-:W-:Y:S01]  /*2870*/  LEA R10, P2, R91, R8, 0x1 ;  /* 0x000000085b0a7211 */ /* 0x000fe200078408ff */
[----:B------:R-:W-:Y:S01]  /*2880*/  IMAD.WIDE.U32 R12, R19, R108, R12 ;  /* 0x0000006c130c7225 */ /* 0x000fe200078e000c */
[----:B------:R-:W-:-:S03]  /*2890*/  SHF.L.U64.HI R19, R91, 0x1, R96 ;  /* 0x000000015b137819 */ /* 0x000fc60000010260 */
[----:B------:R-:W-:Y:S01]  /*28a0*/  IMAD.IADD R13, R107, 0x1, R13 ;  /* 0x000000016b0d7824 */ /* 0x000fe200078e020d */
[----:B--2---:R-:W-:-:S04]  /*28b0*/  LEA R6, P3, R12, R112, 0x1 ;  /* 0x000000700c067211 */ /* 0x004fc800078608ff */
[----:B------:R-:W-:Y:S01]  /*28c0*/  LEA.HI.X R7, R12, R113, R13, 0x1, P3 ;  /* 0x000000710c077211 */ /* 0x000fe200018f0c0d */
[----:B---3--:R-:W-:-:S04]  /*28d0*/  IMAD.U32 R11, R18, 0x10000, RZ ;  /* 0x00010000120b7824 */ /* 0x008fc800078e00ff */
[----:B------:R-:W-:-:S04]  /*28e0*/  FMUL R11, R11, R90 ;  /* 0x0000005a0b0b7220 */ /* 0x000fc80000400000 */
[----:B------:R-:W-:-:S05]  /*28f0*/  FFMA R11, R26, R89, R11 ;  /* 0x000000591a0b7223 */ /* 0x000fca000000000b */
[----:B------:R-:W-:Y:S01]  /*2900*/  F2FP.BF16.F32.PACK_AB R14, RZ, R11 ;  /* 0x0000000bff0e723e */ /* 0x000fe200000010ff */
[----:B------:R-:W-:-:S05]  /*2910*/  IMAD.X R11, R19, 0x1, R9, P2 ;  /* 0x00000001130b7824 */ /* 0x000fca00010e0609 */
[----:B------:R2:W-:Y:S01]  /*2920*/  @P0 STG.E.U16 desc[UR36][R10.64], R14 ;  /* 0x0000000e0a000986 */ /* 0x0005e2000c101524 */
[----:B------:R-:W-:Y:S05]  /*2930*/  @!P1 BRA `(.L_x_42) ;  /* 0x0000000000049947 */ /* 0x000fea0003800000 */
[----:B------:R3:W5:Y:S02]  /*2940*/  LDG.E.LTC128B.U16 R18, desc[UR36][R6.64+0x2] ;  /* 0x0000022406127981 */ /* 0x000764000c1e1520 */
.L_x_42:
[----:B------:R-:W-:Y:S05]  /*2950*/  BSYNC B1 ;  /* 0x0000000000017941 */ /* 0x000fea0003800000 */
.L_x_41:
[----:B-----5:R-:W-:Y:S01]  /*2960*/  IMAD.U32 R13, R18, 0x10000, RZ ;  /* 0x00010000120d7824 */ /* 0x020fe200078e00ff */
[----:B------:R-:W-:Y:S01]  /*2970*/  ISETP.GT.AND P0, PT, R3, 0x8, PT ;  /* 0x000000080300780c */ /* 0x000fe20003f04270 */
[----:B------:R-:W-:Y:S02]  /*2980*/  BSSY B1, `(.L_x_43) ;  /* 0x0000008000017945 */ /* 0x000fe40003800000 */
[----:B------:R-:W-:Y:S01]  /*2990*/  FMUL R12, R13, R90 ;  /* 0x0000005a0d0c7220 */ /* 0x000fe20000400000 */
[----:B------:R-:W-:-:S03]  /*29a0*/  ISETP.GT.AND P2, PT, R0, RZ, P0 ;  /* 0x000000ff0000720c */ /* 0x000fc60000744270 */
[----:B------:R-:W-:-:S05]  /*29b0*/  FFMA R12, R27, R89, R12 ;  /* 0x000000591b0c7223 */ /* 0x000fca000000000c */
[----:B------:R-:W-:-:S05]  /*29c0*/  F2FP.BF16.F32.PACK_AB R12, RZ, R12 ;  /* 0x0000000cff0c723e */ /* 0x000fca00000010ff */
[----:B------:R4:W-:Y:S01]  /*29d0*/  @P1 STG.E.U16 desc[UR36][R10.64+0x2], R12 ;  /* 0x0000020c0a001986 */ /* 0x0009e2000c101524 */
[----:B------:R-:W-:Y:S05]  /*29e0*/  @!P2 BRA `(.L_x_44) ;  /* 0x000000000004a947 */ /* 0x000fea0003800000 */
[----:B------:R0:W5:Y:S02]  /*29f0*/  LDG.E.LTC128B.U16 R18, desc[UR36][R4.64+0x10] ;  /* 0x0000102404127981 */ /* 0x000164000c1e1520 */
.L_x_44:
[----:B------:R-:W-:Y:S05]  /*2a00*/  BSYNC B1 ;  /* 0x0000000000017941 */ /* 0x000fea0003800000 */
.L_x_43:
        /* <DEDUP_REMOVED lines=10> */
.L_x_46:
[----:B------:R-:W-:Y:S05]  /*2ab0*/  BSYNC B1 ;  /* 0x0000000000017941 */ /* 0x000fea0003800000 */
.L_x_45:
[----:B0----5:R-:W-:Y:S01]  /*2ac0*/  IMAD.U32 R13, R18, 0x10000, RZ ;  /* 0x00010000120d7824 */ /* 0x021fe200078e00ff */
[----:B------:R-:W-:Y:S01]  /*2ad0*/  ISETP.GT.AND P0, PT, R0, 0x8, P0 ;  /* 0x000000080000780c */ /* 0x000fe20000704270 */
[----:B------:R-:W-:Y:S02]  /*2ae0*/  BSSY B1, `(.L_x_47) ;  /* 0x0000007000017945 */ /* 0x000fe40003800000 */
[----:B----4-:R-:W-:-:S04]  /*2af0*/  FMUL R12, R13, R90 ;  /* 0x0000005a0d0c7220 */ /* 0x010fc80000400000 */
[----:B------:R-:W-:-:S05]  /*2b00*/  FFMA R12, R29, R89, R12 ;  /* 0x000000591d0c7223 */ /* 0x000fca000000000c */
[----:B------:R-:W-:-:S05]  /*2b10*/  F2FP.BF16.F32.PACK_AB R12, RZ, R12 ;  /* 0x0000000cff0c723e */ /* 0x000fca00000010ff */
[----:B------:R0:W-:Y:S01]  /*2b20*/  @P3 STG.E.U16 desc[UR36][R8.64+0x12], R12 ;  /* 0x0000120c08003986 */ /* 0x0001e2000c101524 */
[----:B------:R-:W-:Y:S05]  /*2b30*/  @!P0 BRA `(.L_x_48) ;  /* 0x0000000000048947 */ /* 0x000fea0003800000 */
[----:B------:R4:W5:Y:S02]  /*2b40*/  LDG.E.LTC128B.U16 R18, desc[UR36][R6.64+0x10] ;  /* 0x0000102406127981 */ /* 0x000964000c1e1520 */
.L_x_48:
[----:B------:R-:W-:Y:S05]  /*2b50*/  BSYNC B1 ;  /* 0x0000000000017941 */ /* 0x000fea0003800000 */
.L_x_47:
[----:B-----5:R-:W-:Y:S01]  /*2b60*/  IMAD.U32 R13, R18, 0x10000, RZ ;  /* 0x00010000120d7824 */ /* 0x020fe200078e00ff */
[----:B------:R-:W-:Y:S01]  /*2b70*/  ISETP.GT.AND P1, PT, R0, 0x8, P1 ;  /* 0x000000080000780c */ /* 0x000fe20000f24270 */
[----:B------:R-:W-:Y:S02]  /*2b80*/  BSSY B1, `(.L_x_49) ;  /* 0x0000007000017945 */ /* 0x000fe40003800000 */
[----:B------:R-:W-:-:S04]  /*2b90*/  FMUL R13, R13, R90 ;  /* 0x0000005a0d0d7220 */ /* 0x000fc80000400000 */
[----:B------:R-:W-:-:S05]  /*2ba0*/  FFMA R13, R30, R89, R13 ;  /* 0x000000591e0d7223 */ /* 0x000fca000000000d */
[----:B------:R-:W-:-:S05]  /*2bb0*/  F2FP.BF16.F32.PACK_AB R13, RZ, R13 ;  /* 0x0000000dff0d723e */ /* 0x000fca00000010ff */
[----:B------:R0:W-:Y:S01]  /*2bc0*/  @P0 STG.E.U16 desc[UR36][R10.64+0x10], R13 ;  /* 0x0000100d0a000986 */ /* 0x0001e2000c101524 */
[----:B------:R-:W-:Y:S05]  /*2bd0*/  @!P1 BRA `(.L_x_50) ;  /* 0x0000000000049947 */ /* 0x000fea0003800000 */
[----:B------:R0:W5:Y:S02]  /*2be0*/  LDG.E.LTC128B.U16 R18, desc[UR36][R6.64+0x12] ;  /* 0x0000122406127981 */ /* 0x000164000c1e1520 */
.L_x_50:
[----:B------:R-:W-:Y:S05]  /*2bf0*/  BSYNC B1 ;  /* 0x0000000000017941 */ /* 0x000fea0003800000 */
.L_x_49:
[----:B0----5:R-:W-:Y:S01]  /*2c00*/  IMAD.U32 R13, R18, 0x10000, RZ ;  /* 0x00010000120d7824 */ /* 0x021fe200078e00ff */
        /* <DEDUP_REMOVED lines=9> */
.L_x_52:
[----:B------:R-:W-:Y:S05]  /*2ca0*/  BSYNC B1 ;  /* 0x0000000000017941 */ /* 0x000fea0003800000 */
.L_x_51:
        /* <DEDUP_REMOVED lines=10> */
.L_x_54:
[----:B------:R-:W-:Y:S05]  /*2d50*/  BSYNC B1 ;  /* 0x0000000000017941 */ /* 0x000fea0003800000 */
.L_x_53:
[----:B0----5:R-:W-:Y:S01]  /*2d60*/  IMAD.U32 R13, R18, 0x10000, RZ ;  /* 0x00010000120d7824 */ /* 0x021fe200078e00ff */
        /* <DEDUP_REMOVED lines=8> */
.L_x_56:
[----:B------:R-:W-:Y:S05]  /*2df0*/  BSYNC B1 ;  /* 0x0000000000017941 */ /* 0x000fea0003800000 */
.L_x_55:
        /* <DEDUP_REMOVED lines=9> */
.L_x_58:
[----:B------:R-:W-:Y:S05]  /*2e90*/  BSYNC B1 ;  /* 0x0000000000017941 */ /* 0x000fea0003800000 */
.L_x_57:
        /* <DEDUP_REMOVED lines=10> */
.L_x_60:
[----:B------:R-:W-:Y:S05]  /*2f40*/  BSYNC B1 ;  /* 0x0000000000017941 */ /* 0x000fea0003800000 */
.L_x_59:
        /* <DEDUP_REMOVED lines=10> */
.L_x_62:
[----:B------:R-:W-:Y:S05]  /*2ff0*/  BSYNC B1 ;  /* 0x0000000000017941 */ /* 0x000fea0003800000 */
.L_x_61:
        /* <DEDUP_REMOVED lines=9> */
.L_x_64:
[----:B------:R-:W-:Y:S05]  /*3090*/  BSYNC B1 ;  /* 0x0000000000017941 */ /* 0x000fea0003800000 */
.L_x_63:
        /* <DEDUP_REMOVED lines=9> */
.L_x_66:
[----:B------:R-:W-:Y:S05]  /*3130*/  BSYNC B1 ;  /* 0x0000000000017941 */ /* 0x000fea0003800000 */
.L_x_65:
        /* <DEDUP_REMOVED lines=10> */
.L_x_68:
[----:B------:R-:W-:Y:S05]  /*31e0*/  BSYNC B1 ;  /* 0x0000000000017941 */ /* 0x000fea0003800000 */
.L_x_67:
        /* <DEDUP_REMOVED lines=10> */
.L_x_70:
[----:B------:R-:W-:Y:S05]  /*3290*/  BSYNC B1 ;  /* 0x0000000000017941 */ /* 0x000fea0003800000 */
.L_x_69:
        /* <DEDUP_REMOVED lines=9> */
.L_x_72:
[----:B------:R-:W-:Y:S05]  /*3330*/  BSYNC B1 ;  /* 0x0000000000017941 */ /* 0x000fea0003800000 */
.L_x_71:
        /* <DEDUP_REMOVED lines=9> */
.L_x_74:
[----:B------:R-:W-:Y:S05]  /*33d0*/  BSYNC B1 ;  /* 0x0000000000017941 */ /* 0x000fea0003800000 */
.L_x_73:
        /* <DEDUP_REMOVED lines=10> */
.L_x_76:
[----:B------:R-:W-:Y:S05]  /*3480*/  BSYNC B1 ;  /* 0x0000000000017941 */ /* 0x000fea0003800000 */
.L_x_75:
        /* <DEDUP_REMOVED lines=10> */
.L_x_78:
[----:B------:R-:W-:Y:S05]  /*3530*/  BSYNC B1 ;  /* 0x0000000000017941 */ /* 0x000fea0003800000 */
.L_x_77:
        /* <DEDUP_REMOVED lines=9> */
.L_x_80:
[----:B------:R-:W-:Y:S05]  /*35d0*/  BSYNC B1 ;  /* 0x0000000000017941 */ /* 0x000fea0003800000 */
.L_x_79:
        /* <DEDUP_REMOVED lines=9> */
.L_x_82:
[----:B------:R-:W-:Y:S05]  /*3670*/  BSYNC B1 ;  /* 0x0000000000017941 */ /* 0x000fea0003800000 */
.L_x_81:
        /* <DEDUP_REMOVED lines=10> */
.L_x_84:
[----:B------:R-:W-:Y:S05]  /*3720*/  BSYNC B1 ;  /* 0x0000000000017941 */ /* 0x000fea0003800000 */
.L_x_83:
        /* <DEDUP_REMOVED lines=10> */
.L_x_86:
[----:B------:R-:W-:Y:S05]  /*37d0*/  BSYNC B1 ;  /* 0x0000000000017941 */ /* 0x000fea0003800000 */
.L_x_85:
        /* <DEDUP_REMOVED lines=9> */
.L_x_88:
[----:B------:R-:W-:Y:S05]  /*3870*/  BSYNC B1 ;  /* 0x0000000000017941 */ /* 0x000fea0003800000 */
.L_x_87:
        /* <DEDUP_REMOVED lines=9> */
.L_x_90:
[----:B------:R-:W-:Y:S05]  /*3910*/  BSYNC B1 ;  /* 0x0000000000017941 */ /* 0x000fea0003800000 */
.L_x_89:
        /* <DEDUP_REMOVED lines=10> */
.L_x_92:
[----:B------:R-:W-:Y:S05]  /*39c0*/  BSYNC B1 ;  /* 0x0000000000017941 */ /* 0x000fea0003800000 */
.L_x_91:
        /* <DEDUP_REMOVED lines=10> */
.L_x_94:
[----:B------:R-:W-:Y:S05]  /*3a70*/  BSYNC B1 ;  /* 0x0000000000017941 */ /* 0x000fea0003800000 */
.L_x_93:
        /* <DEDUP_REMOVED lines=9> */
.L_x_96:
[----:B------:R-:W-:Y:S05]  /*3b10*/  BSYNC B1 ;  /* 0x0000000000017941 */ /* 0x000fea0003800000 */
.L_x_95:
        /* <DEDUP_REMOVED lines=9> */
.L_x_98:
[----:B------:R-:W-:Y:S05]  /*3bb0*/  BSYNC B1 ;  /* 0x0000000000017941 */ /* 0x000fea0003800000 */
.L_x_97:
        /* <DEDUP_REMOVED lines=10> */
.L_x_100:
[----:B------:R-:W-:Y:S05]  /*3c60*/  BSYNC B1 ;  /* 0x0000000000017941 */ /* 0x000fea0003800000 */
.L_x_99:
        /* <DEDUP_REMOVED lines=10> */
.L_x_102:
[----:B------:R-:W-:Y:S05]  /*3d10*/  BSYNC B1 ;  /* 0x0000000000017941 */ /* 0x000fea0003800000 */
.L_x_101:
        /* <DEDUP_REMOVED lines=9> */
.L_x_104:
[----:B------:R-:W-:Y:S05]  /*3db0*/  BSYNC B1 ;  /* 0x0000000000017941 */ /* 0x000fea0003800000 */
.L_x_103:
        /* <DEDUP_REMOVED lines=9> */
.L_x_106:
[----:B------:R-:W-:Y:S05]  /*3e50*/  BSYNC B1 ;  /* 0x0000000000017941 */ /* 0x000fea0003800000 */
.L_x_105:
        /* <DEDUP_REMOVED lines=10> */
.L_x_108:
[----:B------:R-:W-:Y:S05]  /*3f00*/  BSYNC B1 ;  /* 0x0000000000017941 */ /* 0x000fea0003800000 */
.L_x_107:
        /* <DEDUP_REMOVED lines=10> */
.L_x_110:
[----:B------:R-:W-:Y:S05]  /*3fb0*/  BSYNC B1 ;  /* 0x0000000000017941 */ /* 0x000fea0003800000 */
.L_x_109:
        /* <DEDUP_REMOVED lines=9> */
.L_x_112:
[----:B------:R-:W-:Y:S05]  /*4050*/  BSYNC B1 ;  /* 0x0000000000017941 */ /* 0x000fea0003800000 */
.L_x_111:
        /* <DEDUP_REMOVED lines=9> */
.L_x_114:
[----:B------:R-:W-:Y:S05]  /*40f0*/  BSYNC B1 ;  /* 0x0000000000017941 */ /* 0x000fea0003800000 */
.L_x_113:
        /* <DEDUP_REMOVED lines=10> */
.L_x_116:
[----:B------:R-:W-:Y:S05]  /*41a0*/  BSYNC B1 ;  /* 0x0000000000017941 */ /* 0x000fea0003800000 */
.L_x_115:
        /* <DEDUP_REMOVED lines=10> */
.L_x_118:
[----:B------:R-:W-:Y:S05]  /*4250*/  BSYNC B1 ;  /* 0x0000000000017941 */ /* 0x000fea0003800000 */
.L_x_117:
        /* <DEDUP_REMOVED lines=9> */
.L_x_120:
[----:B------:R-:W-:Y:S05]  /*42f0*/  BSYNC B1 ;  /* 0x0000000000017941 */ /* 0x000fea0003800000 */
.L_x_119:
        /* <DEDUP_REMOVED lines=9> */
.L_x_122:
[----:B------:R-:W-:Y:S05]  /*4390*/  BSYNC B1 ;  /* 0x0000000000017941 */ /* 0x000fea0003800000 */
.L_x_121:
        /* <DEDUP_REMOVED lines=10> */
.L_x_124:
[----:B------:R-:W-:Y:S05]  /*4440*/  BSYNC B1 ;  /* 0x0000000000017941 */ /* 0x000fea0003800000 */
.L_x_123:
        /* <DEDUP_REMOVED lines=10> */
.L_x_126:
[----:B------:R-:W-:Y:S05]  /*44f0*/  BSYNC B1 ;  /* 0x0000000000017941 */ /* 0x000fea0003800000 */
.L_x_125:
        /* <DEDUP_REMOVED lines=9> */
.L_x_128:
[----:B------:R-:W-:Y:S05]  /*4590*/  BSYNC B1 ;  /* 0x0000000000017941 */ /* 0x000fea0003800000 */
.L_x_127:
        /* <DEDUP_REMOVED lines=9> */
.L_x_130:
[----:B------:R-:W-:Y:S05]  /*4630*/  BSYNC B1 ;  /* 0x0000000000017941 */ /* 0x000fea0003800000 */
.L_x_129:
        /* <DEDUP_REMOVED lines=10> */
.L_x_132:
[----:B------:R-:W-:Y:S05]  /*46e0*/  BSYNC B1 ;  /* 0x0000000000017941 */ /* 0x000fea0003800000 */
.L_x_131:
        /* <DEDUP_REMOVED lines=10> */
.L_x_134:
[----:B------:R-:W-:Y:S05]  /*4790*/  BSYNC B1 ;  /* 0x0000000000017941 */ /* 0x000fea0003800000 */
.L_x_133:
        /* <DEDUP_REMOVED lines=9> */
.L_x_136:
[----:B------:R-:W-:Y:S05]  /*4830*/  BSYNC B1 ;  /* 0x0000000000017941 */ /* 0x000fea0003800000 */
.L_x_135:
        /* <DEDUP_REMOVED lines=9> */
.L_x_138:
[----:B------:R-:W-:Y:S05]  /*48d0*/  BSYNC B1 ;  /* 0x0000000000017941 */ /* 0x000fea0003800000 */
.L_x_137:
        /* <DEDUP_REMOVED lines=10> */
.L_x_140:
[----:B------:R-:W-:Y:S05]  /*4980*/  BSYNC B1 ;  /* 0x0000000000017941 */ /* 0x000fea0003800000 */
.L_x_139:
        /* <DEDUP_REMOVED lines=10> */
.L_x_142:
[----:B------:R-:W-:Y:S05]  /*4a30*/  BSYNC B1 ;  /* 0x0000000000017941 */ /* 0x000fea0003800000 */
.L_x_141:
        /* <DEDUP_REMOVED lines=9> */
.L_x_144:
[----:B------:R-:W-:Y:S05]  /*4ad0*/  BSYNC B1 ;  /* 0x0000000000017941 */ /* 0x000fea0003800000 */
.L_x_143:
        /* <DEDUP_REMOVED lines=9> */
.L_x_146:
[----:B------:R-:W-:Y:S05]  /*4b70*/  BSYNC B1 ;  /* 0x0000000000017941 */ /* 0x000fea0003800000 */
.L_x_145:
        /* <DEDUP_REMOVED lines=10> */
.L_x_148:
[----:B------:R-:W-:Y:S05]  /*4c20*/  BSYNC B1 ;  /* 0x0000000000017941 */ /* 0x000fea0003800000 */
.L_x_147:
        /* <DEDUP_REMOVED lines=10> */
.L_x_150:
[----:B------:R-:W-:Y:S05]  /*4cd0*/  BSYNC B1 ;  /* 0x0000000000017941 */ /* 0x000fea0003800000 */
.L_x_149:
        /* <DEDUP_REMOVED lines=9> */
.L_x_152:
[----:B------:R-:W-:Y:S05]  /*4d70*/  BSYNC B1 ;  /* 0x0000000000017941 */ /* 0x000fea0003800000 */
.L_x_151:
        /* <DEDUP_REMOVED lines=9> */
.L_x_154:
[----:B------:R-:W-:Y:S05]  /*4e10*/  BSYNC B1 ;  /* 0x0000000000017941 */ /* 0x000fea0003800000 */
.L_x_153:
        /* <DEDUP_REMOVED lines=10> */
.L_x_156:
[----:B------:R-:W-:Y:S05]  /*4ec0*/  BSYNC B1 ;  /* 0x0000000000017941 */ /* 0x000fea0003800000 */
.L_x_155:
        /* <DEDUP_REMOVED lines=10> */
.L_x_158:
[----:B------:R-:W-:Y:S05]  /*4f70*/  BSYNC B1 ;  /* 0x0000000000017941 */ /* 0x000fea0003800000 */
.L_x_157:
[----:B-----5:R-:W-:Y:S01]  /*4f80*/  IMAD.U32 R3, R18, 0x10000, RZ ;  /* 0x0001000012037824 */ /* 0x020fe200078e00ff */
[----:B------:R-:W-:Y:S01]  /*4f90*/  ISETP.GT.AND P0, PT, R0, 0x8, P0 ;  /* 0x000000080000780c */ /* 0x000fe20000704270 */
[----:B------:R-:W-:Y:S02]  /*4fa0*/  BSSY B1, `(.L_x_159) ;  /* 0x0000007000017945 */ /* 0x000fe40003800000 */
[----:B01----:R-:W-:-:S04]  /*4fb0*/  FMUL R4, R3, R90 ;  /* 0x0000005a03047220 */ /* 0x003fc80000400000 */
[----:B------:R-:W-:-:S05]  /*4fc0*/  FFMA R4, R85, R89, R4 ;  /* 0x0000005955047223 */ /* 0x000fca0000000004 */
[----:B------:R-:W-:-:S05]  /*4fd0*/  F2FP.BF16.F32.PACK_AB R4, RZ, R4 ;  /* 0x00000004ff04723e */ /* 0x000fca00000010ff */
[----:B------:R0:W-:Y:S01]  /*4fe0*/  @P3 STG.E.U16 desc[UR36][R8.64+0xf2], R4 ;  /* 0x0000f20408003986 */ /* 0x0001e2000c101524 */
[----:B------:R-:W-:Y:S05]  /*4ff0*/  @!P0 BRA `(.L_x_160) ;  /* 0x0000000000048947 */ /* 0x000fea0003800000 */
[----:B------:R1:W5:Y:S02]  /*5000*/  LDG.E.LTC128B.U16 R18, desc[UR36][R6.64+0xf0] ;  /* 0x0000f02406127981 */ /* 0x000364000c1e1520 */
.L_x_160:
[----:B------:R-:W-:Y:S05]  /*5010*/  BSYNC B1 ;  /* 0x0000000000017941 */ /* 0x000fea0003800000 */
.L_x_159:
[----:B-----5:R-:W-:Y:S01]  /*5020*/  IMAD.U32 R3, R18, 0x10000, RZ ;  /* 0x0001000012037824 */ /* 0x020fe200078e00ff */
[----:B------:R-:W-:Y:S01]  /*5030*/  ISETP.GT.AND P1, PT, R0, 0x8, P1 ;  /* 0x000000080000780c */ /* 0x000fe20000f24270 */
[----:B0-----:R-:W-:Y:S01]  /*5040*/  @P0 IMAD.MOV.U32 R4, RZ, RZ, R10 ;  /* 0x000000ffff040224 */ /* 0x001fe200078e000a */
[----:B------:R-:W-:Y:S01]  /*5050*/  BSSY B1, `(.L_x_161) ;  /* 0x0000008000017945 */ /* 0x000fe20003800000 */
[----:B------:R-:W-:Y:S01]  /*5060*/  FMUL R3, R3, R90 ;  /* 0x0000005a03037220 */ /* 0x000fe20000400000 */
[----:B------:R-:W-:-:S03]  /*5070*/  @P0 IMAD.MOV.U32 R5, RZ, RZ, R11 ;  /* 0x000000ffff050224 */ /* 0x000fc600078e000b */
[----:B------:R-:W-:-:S05]  /*5080*/  FFMA R3, R86, R89, R3 ;  /* 0x0000005956037223 */ /* 0x000fca0000000003 */
[----:B------:R-:W-:-:S05]  /*5090*/  F2FP.BF16.F32.PACK_AB R3, RZ, R3 ;  /* 0x00000003ff03723e */ /* 0x000fca00000010ff */
[----:B------:R0:W-:Y:S01]  /*50a0*/  @P0 STG.E.U16 desc[UR36][R4.64+0xf0], R3 ;  /* 0x0000f00304000986 */ /* 0x0001e2000c101524 */
[----:B------:R-:W-:Y:S05]  /*50b0*/  @!P1 BRA `(.L_x_162) ;  /* 0x0000000000049947 */ /* 0x000fea0003800000 */
[----:B------:R0:W5:Y:S02]  /*50c0*/  LDG.E.LTC128B.U16 R18, desc[UR36][R6.64+0xf2] ;  /* 0x0000f22406127981 */ /* 0x000164000c1e1520 */
.L_x_162:
[----:B------:R-:W-:Y:S05]  /*50d0*/  BSYNC B1 ;  /* 0x0000000000017941 */ /* 0x000fea0003800000 */
.L_x_161:
[----:B------:R-:W-:Y:S05]  /*50e0*/  @!P1 BRA `(.L_x_163) ;  /* 0x0000001000b09947 */ /* 0x000fea0003800000 */
[----:B0----5:R-:W-:-:S04]  /*50f0*/  IMAD.U32 R3, R18, 0x10000, RZ ;  /* 0x0001000012037824 */ /* 0x021fc800078e00ff */
[----:B------:R-:W-:-:S04]  /*5100*/  FMUL R0, R3, R90 ;  /* 0x0000005a03007220 */ /* 0x000fc80000400000 */
[----:B------:R-:W-:-:S05]  /*5110*/  FFMA R0, R87, R89, R0 ;  /* 0x0000005957007223 */ /* 0x000fca0000000000 */
[----:B------:R-:W-:-:S05]  /*5120*/  F2FP.BF16.F32.PACK_AB R0, RZ, R0 ;  /* 0x00000000ff00723e */ /* 0x000fca00000010ff */
[----:B------:R0:W-:Y:S01]  /*5130*/  STG.E.U16 desc[UR36][R10.64+0xf2], R0 ;  /* 0x0000f2000a007986 */ /* 0x0001e2000c101524 */
[----:B------:R-:W-:Y:S05]  /*5140*/  BRA `(.L_x_163) ;  /* 0x0000001000987947 */ /* 0x000fea0003800000 */
.L_x_38:
[----:B------:R-:W-:Y:S01]  /*5150*/  ISETP.GT.AND P2, PT, R3, 0x1, PT ;  /* 0x000000010300780c */ /* 0x000fe20003f44270 */
[----:B------:R-:W-:Y:S01]  /*5160*/  ULDC.64 UR4, c[0x0][0x5c0] ;  /* 0x0001700000047ab9 */ /* 0x000fe20000000a00 */
[-C--:B------:R-:W-:Y:S01]  /*5170*/  FMUL R24, R24, R89.reuse ;  /* 0x0000005918187220 */ /* 0x080fe20000400000 */
[-C--:B------:R-:W-:Y:S01]  /*5180*/  FMUL R25, R25, R89.reuse ;  /* 0x0000005919197220 */ /* 0x080fe20000400000 */
[----:B------:R-:W-:Y:S01]  /*5190*/  ISETP.GT.AND P1, PT, R0, RZ, P2 ;  /* 0x000000ff0000720c */ /* 0x000fe20001724270 */
[-C--:B------:R-:W-:Y:S01]  /*51a0*/  FMUL R26, R26, R89.reuse ;  /* 0x000000591a1a7220 */ /* 0x080fe20000400000 */
[----:B------:R-:W-:Y:S01]  /*51b0*/  LEA R4, P4, R106, UR4, 0x1 ;  /* 0x000000046a047c11 */ /* 0x000fe2000f8808ff */
[-C--:B------:R-:W-:Y:S01]  /*51c0*/  FMUL R27, R27, R89.reuse ;  /* 0x000000591b1b7220 */ /* 0x080fe20000400000 */
[----:B------:R-:W-:Y:S01]  /*51d0*/  F2FP.BF16.F32.PACK_AB R24, RZ, R24 ;  /* 0x00000018ff18723e */ /* 0x000fe200000010ff */
[-C--:B------:R-:W-:Y:S01]  /*51e0*/  FMUL R28, R28, R89.reuse ;  /* 0x000000591c1c7220 */ /* 0x080fe20000400000 */
[----:B------:R-:W-:Y:S01]  /*51f0*/  LEA.HI.X R5, R106, UR5, R115, 0x1, P4 ;  /* 0x000000056a057c11 */ /* 0x000fe2000a0f0c73 */
[----:B------:R-:W-:Y:S01]  /*5200*/  FMUL R29, R29, R89 ;  /* 0x000000591d1d7220 */ /* 0x000fe20000400000 */
[----:B------:R-:W-:Y:S01]  /*5210*/  F2FP.BF16.F32.PACK_AB R25, RZ, R25 ;  /* 0x00000019ff19723e */ /* 0x000fe200000010ff */
[-C--:B------:R-:W-:Y:S01]  /*5220*/  FMUL R30, R30, R89.reuse ;  /* 0x000000591e1e7220 */ /* 0x080fe20000400000 */
[C---:B------:R-:W-:Y:S01]  /*5230*/  ISETP.GT.AND P2, PT, R0.reuse, 0x8, P2 ;  /* 0x000000080000780c */ /* 0x040fe20001744270 */
[----:B------:R-:W-:Y:S01]  /*5240*/  @P3 STG.E.U16 desc[UR36][R4.64], R24 ;  /* 0x0000001804003986 */ /* 0x000fe2000c101524 */
[----:B------:R-:W-:Y:S01]  /*5250*/  SHF.L.U64.HI R7, R91, 0x1, R96 ;  /* 0x000000015b077819 */ /* 0x000fe20000010260 */
[-C--:B------:R-:W-:Y:S01]  /*5260*/  FMUL R31, R31, R89.reuse ;  /* 0x000000591f1f7220 */ /* 0x080fe20000400000 */
[----:B------:R-:W-:Y:S01]  /*5270*/  LEA R6, P3, R91, R4, 0x1 ;  /* 0x000000045b067211 */ /* 0x000fe200078608ff */
[----:B------:R-:W-:Y:S01]  /*5280*/  @P1 STG.E.U16 desc[UR36][R4.64+0x2], R25 ;  /* 0x0000021904001986 */ /* 0x000fe2000c101524 */
[----:B------:R-:W-:Y:S01]  /*5290*/  ISETP.GT.AND P1, PT, R0, 0x8, P0 ;  /* 0x000000080000780c */ /* 0x000fe20000724270 */
[----:B------:R-:W-:Y:S01]  /*52a0*/  FMUL R32, R32, R89 ;  /* 0x0000005920207220 */ /* 0x000fe20000400000 */
[----:B------:R-:W-:Y:S01]  /*52b0*/  F2FP.BF16.F32.PACK_AB R26, RZ, R26 ;  /* 0x0000001aff1a723e */ /* 0x000fe200000010ff */
[----:B------:R-:W-:Y:S01]  /*52c0*/  IMAD.X R7, R7, 0x1, R5, P3 ;  /* 0x0000000107077824 */ /* 0x000fe200018e0605 */
[----:B------:R-:W-:Y:S01]  /*52d0*/  F2FP.BF16.F32.PACK_AB R27, RZ, R27 ;  /* 0x0000001bff1b723e */ /* 0x000fe200000010ff */
[-C--:B------:R-:W-:Y:S01]  /*52e0*/  FMUL R33, R33, R89.reuse ;  /* 0x0000005921217220 */ /* 0x080fe20000400000 */
[----:B------:R-:W-:Y:S01]  /*52f0*/  ISETP.GT.AND P0, PT, R3, 0x8, PT ;  /* 0x000000080300780c */ /* 0x000fe20003f04270 */
[-C--:B------:R-:W-:Y:S01]  /*5300*/  FMUL R34, R34, R89.reuse ;  /* 0x0000005922227220 */ /* 0x080fe20000400000 */
[----:B------:R-:W-:Y:S01]  /*5310*/  F2FP.BF16.F32.PACK_AB R28, RZ, R28 ;  /* 0x0000001cff1c723e */ /* 0x000fe200000010ff */
[-C--:B------:R-:W-:Y:S01]  /*5320*/  FMUL R35, R35, R89.reuse ;  /* 0x0000005923237220 */ /* 0x080fe20000400000 */
[----:B------:R-:W-:Y:S01]  /*5330*/  ISETP.GT.AND P4, PT, R0, RZ, P0 ;  /* 0x000000ff0000720c */ /* 0x000fe20000784270 */
[----:B------:R-:W-:Y:S01]  /*5340*/  FMUL R36, R36, R89 ;  /* 0x0000005924247220 */ /* 0x000fe20000400000 */
[----:B------:R-:W-:Y:S01]  /*5350*/  F2FP.BF16.F32.PACK_AB R29, RZ, R29 ;  /* 0x0000001dff1d723e */ /* 0x000fe200000010ff */
[----:B------:R-:W-:Y:S01]  /*5360*/  @P1 STG.E.U16 desc[UR36][R6.64], R26 ;  /* 0x0000001a06001986 */ /* 0x000fe2000c101524 */
[----:B------:R-:W-:Y:S01]  /*5370*/  ISETP.GT.AND P1, PT, R0, 0x8, P0 ;  /* 0x000000080000780c */ /* 0x000fe20000724270 */
[-C--:B------:R-:W-:Y:S01]  /*5380*/  FMUL R37, R37, R89.reuse ;  /* 0x0000005925257220 */ /* 0x080fe20000400000 */
[----:B------:R-:W-:Y:S01]  /*5390*/  F2FP.BF16.F32.PACK_AB R30, RZ, R30 ;  /* 0x0000001eff1e723e */ /* 0x000fe200000010ff */
[----:B------:R-:W-:Y:S01]  /*53a0*/  @P2 STG.E.U16 desc[UR36][R6.64+0x2], R27 ;  /* 0x0000021b06002986 */ /* 0x000fe2000c101524 */
[----:B------:R-:W-:Y:S01]  /*53b0*/  ISETP.GT.AND P2, PT, R3, 0x9, PT ;  /* 0x000000090300780c */ /* 0x000fe20003f44270 */
[----:B------:R-:W-:Y:S01]  /*53c0*/  FMUL R38, R38, R89 ;  /* 0x0000005926267220 */ /* 0x000fe20000400000 */
[----:B------:R-:W-:Y:S01]  /*53d0*/  F2FP.BF16.F32.PACK_AB R31, RZ, R31 ;  /* 0x0000001fff1f723e */ /* 0x000fe200000010ff */
[-C--:B------:R-:W-:Y:S01]  /*53e0*/  FMUL R39, R39, R89.reuse ;  /* 0x0000005927277220 */ /* 0x080fe20000400000 */
[C---:B------:R-:W-:Y:S01]  /*53f0*/  ISETP.GT.AND P3, PT, R0.reuse, RZ, P2 ;  /* 0x000000ff0000720c */ /* 0x040fe20001764270 */
[----:B------:R-:W-:Y:S01]  /*5400*/  @P4 STG.E.U16 desc[UR36][R4.64+0x10], R28 ;  /* 0x0000101c04004986 */ /* 0x000fe2000c101524 */
[----:B------:R-:W-:Y:S01]  /*5410*/  ISETP.GT.AND P2, PT, R0, 0x8, P2 ;  /* 0x000000080000780c */ /* 0x000fe20001744270 */
        /* <DEDUP_REMOVED lines=8> */
[-C--:B------:R-:W-:Y:S01]  /*54a0*/  FMUL R44, R44, R89.reuse ;  /* 0x000000592c2c7220 */ /* 0x080fe20000400000 */
[----:B------:R-:W-:Y:S01]  /*54b0*/  F2FP.BF16.F32.PACK_AB R34, RZ, R34 ;  /* 0x00000022ff22723e */ /* 0x000fe200000010ff */
[----:B------:R-:W-:Y:S01]  /*54c0*/  @P3 STG.E.U16 desc[UR36][R4.64+0x12], R29 ;  /* 0x0000121d04003986 */ /* 0x000fe2000c101524 */
[----:B------:R-:W-:Y:S01]  /*54d0*/  ISETP.GT.AND P3, PT, R3, 0x11, PT ;  /* 0x000000110300780c */ /* 0x000fe20003f64270 */
[----:B------:R-:W-:Y:S01]  /*54e0*/  FMUL R45, R45, R89 ;  /* 0x000000592d2d7220 */ /* 0x000fe20000400000 */
[----:B------:R-:W-:Y:S01]  /*54f0*/  F2FP.BF16.F32.PACK_AB R35, RZ, R35 ;  /* 0x00000023ff23723e */ /* 0x000fe200000010ff */
[----:B------:R-:W-:Y:S01]  /*5500*/  @P1 STG.E.U16 desc[UR36][R6.64+0x10], R30 ;  /* 0x0000101e06001986 */ /* 0x000fe2000c101524 */
[----:B------:R-:W-:Y:S01]  /*5510*/  ISETP.GT.AND P1, PT, R0, 0x8, P0 ;  /* 0x000000080000780c */ /* 0x000fe20000724270 */
[-C--:B------:R-:W-:Y:S01]  /*5520*/  FMUL R46, R46, R89.reuse ;  /* 0x000000592e2e7220 */ /* 0x080fe20000400000 */
[----:B------:R-:W-:Y:S01]  /*5530*/  ISETP.GT.AND P0, PT, R3, 0x18, PT ;  /* 0x000000180300780c */ /* 0x000fe20003f04270 */
[----:B------:R-:W-:Y:S01]  /*5540*/  @P2 STG.E.U16 desc[UR36][R6.64+0x12], R31 ;  /* 0x0000121f06002986 */ /* 0x000fe2000c101524 */
[C---:B------:R-:W-:Y:S01]  /*5550*/  ISETP.GT.AND P2, PT, R0.reuse, RZ, P3 ;  /* 0x000000ff0000720c */ /* 0x040fe20001f44270 */
[-C--:B------:R-:W-:Y:S01]  /*5560*/  FMUL R47, R47, R89.reuse ;  /* 0x000000592f2f7220 */ /* 0x080fe20000400000 */
[C---:B------:R-:W-:Y:S01]  /*5570*/  ISETP.GT.AND P3, PT, R0.reuse, 0x8, P3 ;  /* 0x000000080000780c */ /* 0x040fe20001f64270 */
[----:B------:R-:W-:Y:S01]  /*5580*/  @P4 STG.E.U16 desc[UR36][R4.64+0x20], R32 ;  /* 0x0000202004004986 */ /* 0x000fe2000c101524 */
[----:B------:R-:W-:Y:S01]  /*5590*/  ISETP.GT.AND P4, PT, R0, RZ, P0 ;  /* 0x000000ff0000720c */ /* 0x000fe20000784270 */
[-C--:B------:R-:W-:Y:S01]  /*55a0*/  FMUL R48, R48, R89.reuse ;  /* 0x0000005930307220 */ /* 0x080fe20000400000 */
[----:B------:R-:W-:Y:S01]  /*55b0*/  F2FP.BF16.F32.PACK_AB R36, RZ, R36 ;  /* 0x00000024ff24723e */ /* 0x000fe200000010ff */
[----:B------:R-:W-:Y:S01]  /*55c0*/  FMUL R49, R49, R89 ;  /* 0x0000005931317220 */ /* 0x000fe20000400000 */
[----:B------:R-:W-:Y:S01]  /*55d0*/  F2FP.BF16.F32.PACK_AB R37, RZ, R37 ;  /* 0x00000025ff25723e */ /* 0x000fe200000010ff */
[-C--:B------:R-:W-:Y:S01]  /*55e0*/  FMUL R50, R50, R89.reuse ;  /* 0x0000005932327220 */ /* 0x080fe20000400000 */
[----:B------:R-:W-:Y:S01]  /*55f0*/  F2FP.BF16.F32.PACK_AB R38, RZ, R38 ;  /* 0x00000026ff26723e */ /* 0x000fe200000010ff */
[----:B------:R-:W-:Y:S01]  /*5600*/  FMUL R51, R51, R89 ;  /* 0x0000005933337220 */ /* 0x000fe20000400000 */
[----:B------:R-:W-:Y:S01]  /*5610*/  F2FP.BF16.F32.PACK_AB R39, RZ, R39 ;  /* 0x00000027ff27723e */ /* 0x000fe200000010ff */
[----:B------:R-:W-:Y:S01]  /*5620*/  @P2 STG.E.U16 desc[UR36][R4.64+0x22], R33 ;  /* 0x0000222104002986 */ /* 0x000fe2000c101524 */
[----:B------:R-:W-:Y:S01]  /*5630*/  F2FP.BF16.F32.PACK_AB R40, RZ, R40 ;  /* 0x00000028ff28723e */ /* 0x000fe200000010ff */
[----:B------:R-:W-:Y:S01]  /*5640*/  FMUL R52, R52, R89 ;  /* 0x0000005934347220 */ /* 0x000fe20000400000 */
[----:B------:R-:W-:Y:S01]  /*5650*/  F2FP.BF16.F32.PACK_AB R41, RZ, R41 ;  /* 0x00000029ff29723e */ /* 0x000fe200000010ff */
[----:B------:R-:W-:Y:S01]  /*5660*/  @P1 STG.E.U16 desc[UR36][R6.64+0x20], R34 ;  /* 0x0000202206001986 */ /* 0x000fe2000c101524 */
[----:B------:R-:W-:Y:S01]  /*5670*/  ISETP.GT.AND P1, PT, R0, 0x8, P0 ;  /* 0x000000080000780c */ /* 0x000fe20000724270 */
[-C--:B------:R-:W-:Y:S01]  /*5680*/  FMUL R53, R53, R89.reuse ;  /* 0x0000005935357220 */ /* 0x080fe20000400000 */
[C---:B------:R-:W-:Y:S01]  /*5690*/  ISETP.GT.AND P0, PT, R3.reuse, 0x20, PT ;  /* 0x000000200300780c */ /* 0x040fe20003f04270 */
[----:B------:R-:W-:Y:S01]  /*56a0*/  @P3 STG.E.U16 desc[UR36][R6.64+0x22], R35 ;  /* 0x0000222306003986 */ /* 0x000fe2000c101524 */
[----:B------:R-:W-:Y:S01]  /*56b0*/  ISETP.GT.AND P3, PT, R3, 0x19, PT ;  /* 0x000000190300780c */ /* 0x000fe20003f64270 */
[-C--:B------:R-:W-:Y:S01]  /*56c0*/  FMUL R54, R54, R89.reuse ;  /* 0x0000005936367220 */ /* 0x080fe20000400000 */
[----:B------:R-:W-:Y:S01]  /*56d0*/  F2FP.BF16.F32.PACK_AB R42, RZ, R42 ;  /* 0x0000002aff2a723e */ /* 0x000fe200000010ff */
[----:B------:R-:W-:Y:S01]  /*56e0*/  @P4 STG.E.U16 desc[UR36][R4.64+0x30], R36 ;  /* 0x0000302404004986 */ /* 0x000fe2000c101524 */
[C---:B------:R-:W-:Y:S01]  /*56f0*/  ISETP.GT.AND P2, PT, R0.reuse, RZ, P3 ;  /* 0x000000ff0000720c */ /* 0x040fe20001f44270 */
[-C--:B------:R-:W-:Y:S01]  /*5700*/  FMUL R55, R55, R89.reuse ;  /* 0x0000005937377220 */ /* 0x080fe20000400000 */
[----:B------:R-:W-:Y:S01]  /*5710*/  ISETP.GT.AND P3, PT, R0, 0x8, P3 ;  /* 0x000000080000780c */ /* 0x000fe20001f64270 */
[-C--:B------:R-:W-:Y:S01]  /*5720*/  FMUL R56, R56, R89.reuse ;  /* 0x0000005938387220 */ /* 0x080fe20000400000 */
[----:B------:R-:W-:Y:S01]  /*5730*/  ISETP.GT.AND P4, PT, R0, RZ, P0 ;  /* 0x000000ff0000720c */ /* 0x000fe20000784270 */
[----:B------:R-:W-:Y:S01]  /*5740*/  FMUL R57, R57, R89 ;  /* 0x0000005939397220 */ /* 0x000fe20000400000 */
[----:B------:R-:W-:Y:S01]  /*5750*/  F2FP.BF16.F32.PACK_AB R43, RZ, R43 ;  /* 0x0000002bff2b723e */ /* 0x000fe200000010ff */
[-C--:B------:R-:W-:Y:S01]  /*5760*/  FMUL R58, R58, R89.reuse ;  /* 0x000000593a3a7220 */ /* 0x080fe20000400000 */
[----:B------:R-:W-:Y:S01]  /*5770*/  F2FP.BF16.F32.PACK_AB R44, RZ, R44 ;  /* 0x0000002cff2c723e */ /* 0x000fe200000010ff */
[----:B------:R-:W-:Y:S01]  /*5780*/  FMUL R59, R59, R89 ;  /* 0x000000593b3b7220 */ /* 0x000fe20000400000 */
[----:B------:R-:W-:Y:S01]  /*5790*/  F2FP.BF16.F32.PACK_AB R45, RZ, R45 ;  /* 0x0000002dff2d723e */ /* 0x000fe200000010ff */
[----:B------:R-:W-:Y:S01]  /*57a0*/  FMUL R60, R60, R89 ;  /* 0x000000593c3c7220 */ /* 0x000fe20000400000 */
[----:B------:R-:W-:Y:S01]  /*57b0*/  F2FP.BF16.F32.PACK_AB R46, RZ, R46 ;  /* 0x0000002eff2e723e */ /* 0x000fe200000010ff */
[----:B------:R-:W-:Y:S01]  /*57c0*/  @P2 STG.E.U16 desc[UR36][R4.64+0x32], R37 ;  /* 0x0000322504002986 */ /* 0x000fe2000c101524 */
[----:B------:R-:W-:Y:S01]  /*57d0*/  F2FP.BF16.F32.PACK_AB R47, RZ, R47 ;  /* 0x0000002fff2f723e */ /* 0x000fe200000010ff */
[-C--:B------:R-:W-:Y:S01]  /*57e0*/  FMUL R61, R61, R89.reuse ;  /* 0x000000593d3d7220 */ /* 0x080fe20000400000 */
[----:B------:R-:W-:Y:S01]  /*57f0*/  F2FP.BF16.F32.PACK_AB R48, RZ, R48 ;  /* 0x00000030ff30723e */ /* 0x000fe200000010ff */
[----:B------:R-:W-:Y:S01]  /*5800*/  @P1 STG.E.U16 desc[UR36][R6.64+0x30], R38 ;  /* 0x0000302606001986 */ /* 0x000fe2000c101524 */
[----:B------:R-:W-:Y:S01]  /*5810*/  ISETP.GT.AND P1, PT, R0, 0x8, P0 ;  /* 0x000000080000780c */ /* 0x000fe20000724270 */
[-C--:B------:R-:W-:Y:S01]  /*5820*/  FMUL R62, R62, R89.reuse ;  /* 0x000000593e3e7220 */ /* 0x080fe20000400000 */
[C---:B------:R-:W-:Y:S01]  /*5830*/  ISETP.GT.AND P0, PT, R3.reuse, 0x28, PT ;  /* 0x000000280300780c */ /* 0x040fe20003f04270 */
[----:B------:R-:W-:Y:S01]  /*5840*/  @P3 STG.E.U16 desc[UR36][R6.64+0x32], R39 ;  /* 0x0000322706003986 */ /* 0x000fe2000c101524 */
[----:B------:R-:W-:Y:S01]  /*5850*/  ISETP.GT.AND P3, PT, R3, 0x21, PT ;  /* 0x000000210300780c */ /* 0x000fe20003f64270 */
[----:B------:R-:W-:Y:S01]  /*5860*/  FMUL R63, R63, R89 ;  /* 0x000000593f3f7220 */ /* 0x000fe20000400000 */
[----:B------:R-:W-:Y:S01]  /*5870*/  F2FP.BF16.F32.PACK_AB R49, RZ, R49 ;  /* 0x00000031ff31723e */ /* 0x000fe200000010ff */
[----:B------:R-:W-:Y:S01]  /*5880*/  @P4 STG.E.U16 desc[UR36][R4.64+0x40], R40 ;  /* 0x0000402804004986 */ /* 0x000fe2000c101524 */
[----:B------:R-:W-:Y:S01]  /*5890*/  ISETP.GT.AND P2, PT, R0, RZ, P3 ;  /* 0x000000ff0000720c */ /* 0x000fe20001f44270 */
[-C--:B------:R-:W-:Y:S01]  /*58a0*/  FMUL R64, R64, R89.reuse ;  /* 0x0000005940407220 */ /* 0x080fe20000400000 */
[C---:B------:R-:W-:Y:S01]  /*58b0*/  ISETP.GT.AND P3, PT, R0.reuse, 0x8, P3 ;  /* 0x000000080000780c */ /* 0x040fe20001f64270 */
[-C--:B------:R-:W-:Y:S01]  /*58c0*/  FMUL R65, R65, R89.reuse ;  /* 0x0000005941417220 */ /* 0x080fe20000400000 */
        /* <DEDUP_REMOVED lines=62> */
[----:B------:R-:W-:-:S02]  /*5cb0*/  F2FP.BF16.F32.PACK_AB R68, RZ, R68 ;  /* 0x00000044ff44723e */ /* 0x000fc400000010ff */
[----:B------:R-:W-:Y:S01]  /*5cc0*/  F2FP.BF16.F32.PACK_AB R69, RZ, R69 ;  /* 0x00000045ff45723e */ /* 0x000fe200000010ff */
[----:B------:R-:W-:Y:S01]  /*5cd0*/  @P1 STG.E.U16 desc[UR36][R6.64+0x60], R50 ;  /* 0x0000603206001986 */ /* 0x000fe2000c101524 */
[C---:B------:R-:W-:Y:S02]  /*5ce0*/  ISETP.GT.AND P1, PT, R0.reuse, 0x8, P0 ;  /* 0x000000080000780c */ /* 0x040fe40000724270 */
[C---:B------:R-:W-:Y:S01]  /*5cf0*/  ISETP.GT.AND P0, PT, R3.reuse, 0x40, PT ;  /* 0x000000400300780c */ /* 0x040fe20003f04270 */
[----:B------:R-:W-:Y:S01]  /*5d00*/  @P3 STG.E.U16 desc[UR36][R6.64+0x62], R51 ;  /* 0x0000623306003986 */ /* 0x000fe2000c101524 */
[----:B------:R-:W-:Y:S02]  /*5d10*/  ISETP.GT.AND P3, PT, R3, 0x39, PT ;  /* 0x000000390300780c */ /* 0x000fe40003f64270 */
[----:B------:R-:W-:Y:S01]  /*5d20*/  F2FP.BF16.F32.PACK_AB R70, RZ, R70 ;  /* 0x00000046ff46723e */ /* 0x000fe200000010ff */
[----:B------:R-:W-:Y:S01]  /*5d30*/  @P4 STG.E.U16 desc[UR36][R4.64+0x70], R52 ;  /* 0x0000703404004986 */ /* 0x000fe2000c101524 */
[----:B------:R-:W-:-:S02]  /*5d40*/  ISETP.GT.AND P2, PT, R0, RZ, P3 ;  /* 0x000000ff0000720c */ /* 0x000fc40001f44270 */
[C---:B------:R-:W-:Y:S02]  /*5d50*/  ISETP.GT.AND P3, PT, R0.reuse, 0x8, P3 ;  /* 0x000000080000780c */ /* 0x040fe40001f64270 */
[----:B------:R-:W-:Y:S02]  /*5d60*/  ISETP.GT.AND P4, PT, R0, RZ, P0 ;  /* 0x000000ff0000720c */ /* 0x000fe40000784270 */
[----:B------:R-:W-:Y:S02]  /*5d70*/  F2FP.BF16.F32.PACK_AB R71, RZ, R71 ;  /* 0x00000047ff47723e */ /* 0x000fe400000010ff */
[----:B------:R-:W-:Y:S02]  /*5d80*/  F2FP.BF16.F32.PACK_AB R72, RZ, R72 ;  /* 0x00000048ff48723e */ /* 0x000fe400000010ff */
[----:B------:R-:W-:Y:S02]  /*5d90*/  F2FP.BF16.F32.PACK_AB R73, RZ, R73 ;  /* 0x00000049ff49723e */ /* 0x000fe400000010ff */
        /* <DEDUP_REMOVED lines=33> */
[----:B------:R-:W-:-:S03]  /*5fb0*/  F2FP.BF16.F32.PACK_AB R87, RZ, R87 ;  /* 0x00000057ff57723e */ /* 0x000fc600000010ff */
[----:B------:R-:W-:Y:S04]  /*5fc0*/  @P2 STG.E.U16 desc[UR36][R4.64+0x92], R61 ;  /* 0x0000923d04002986 */ /* 0x000fe8000c101524 */
[----:B------:R-:W-:Y:S01]  /*5fd0*/  @P1 STG.E.U16 desc[UR36][R6.64+0x90], R62 ;  /* 0x0000903e06001986 */ /* 0x000fe2000c101524 */
[----:B------:R-:W-:Y:S02]  /*5fe0*/  ISETP.GT.AND P1, PT, R0, 0x8, P0 ;  /* 0x000000080000780c */ /* 0x000fe40000724270 */
[C---:B------:R-:W-:Y:S01]  /*5ff0*/  ISETP.GT.AND P0, PT, R3.reuse, 0x58, PT ;  /* 0x000000580300780c */ /* 0x040fe20003f04270 */
[----:B------:R-:W-:Y:S01]  /*6000*/  @P3 STG.E.U16 desc[UR36][R6.64+0x92], R63 ;  /* 0x0000923f06003986 */ /* 0x000fe2000c101524 */
[----:B------:R-:W-:-:S03]  /*6010*/  ISETP.GT.AND P3, PT, R3, 0x51, PT ;  /* 0x000000510300780c */ /* 0x000fc60003f64270 */
[----:B------:R-:W-:Y:S01]  /*6020*/  @P4 STG.E.U16 desc[UR36][R4.64+0xa0], R64 ;  /* 0x0000a04004004986 */ /* 0x000fe2000c101524 */
[C---:B------:R-:W-:Y:S02]  /*6030*/  ISETP.GT.AND P2, PT, R0.reuse, RZ, P3 ;  /* 0x000000ff0000720c */ /* 0x040fe40001f44270 */
[C---:B------:R-:W-:Y:S02]  /*6040*/  ISETP.GT.AND P3, PT, R0.reuse, 0x8, P3 ;  /* 0x000000080000780c */ /* 0x040fe40001f64270 */
[----:B------:R-:W-:-:S09]  /*6050*/  ISETP.GT.AND P4, PT, R0, RZ, P0 ;  /* 0x000000ff0000720c */ /* 0x000fd20000784270 */
        /* <DEDUP_REMOVED lines=9> */
[C---:B------:R-:W-:Y:S02]  /*60f0*/  ISETP.GT.AND P3, PT, R0.reuse, RZ, P0 ;  /* 0x000000ff0000720c */ /* 0x040fe40000764270 */
[----:B------:R-:W-:-:S07]  /*6100*/  ISETP.GT.AND P0, PT, R0, 0x8, P0 ;  /* 0x000000080000780c */ /* 0x000fce0000704270 */
[----:B------:R-:W-:Y:S04]  /*6110*/  @P2 STG.E.U16 desc[UR36][R4.64+0xb2], R69 ;  /* 0x0000b24504002986 */ /* 0x000fe8000c101524 */
[----:B------:R-:W-:Y:S01]  /*6120*/  @P1 STG.E.U16 desc[UR36][R6.64+0xb0], R70 ;  /* 0x0000b04606001986 */ /* 0x000fe2000c101524 */
[----:B------:R-:W-:-:S03]  /*6130*/  ISETP.GT.AND P1, PT, R3, 0x68, PT ;  /* 0x000000680300780c */ /* 0x000fc60003f24270 */
        /* <DEDUP_REMOVED lines=11> */
[C---:B------:R-:W-:Y:S02]  /*61f0*/  ISETP.GT.AND P2, PT, R0.reuse, RZ, P0 ;  /* 0x000000ff0000720c */ /* 0x040fe40000744270 */
[----:B------:R-:W-:Y:S01]  /*6200*/  ISETP.GT.AND P0, PT, R0, 0x8, P0 ;  /* 0x000000080000780c */ /* 0x000fe20000704270 */
[----:B------:R-:W-:Y:S01]  /*6210*/  @P3 STG.E.U16 desc[UR36][R4.64+0xd0], R76 ;  /* 0x0000d04c04003986 */ /* 0x000fe2000c101524 */
[----:B------:R-:W-:-:S04]  /*6220*/  ISETP.GT.AND P3, PT, R3, 0x70, PT ;  /* 0x000000700300780c */ /* 0x000fc80003f64270 */
[C---:B------:R-:W-:Y:S02]  /*6230*/  ISETP.GT.AND P4, PT, R0.reuse, RZ, P3 ;  /* 0x000000ff0000720c */ /* 0x040fe40001f84270 */
[----:B------:R-:W-:-:S03]  /*6240*/  ISETP.GT.AND P3, PT, R0, 0x8, P3 ;  /* 0x000000080000780c */ /* 0x000fc60001f64270 */
[----:B------:R-:W-:Y:S01]  /*6250*/  @P2 STG.E.U16 desc[UR36][R4.64+0xd2], R77 ;  /* 0x0000d24d04002986 */ /* 0x000fe2000c101524 */
[----:B------:R-:W-:-:S03]  /*6260*/  ISETP.GT.AND P2, PT, R3, 0x79, PT ;  /* 0x000000790300780c */ /* 0x000fc60003f44270 */
[----:B------:R-:W-:Y:S01]  /*6270*/  @P1 STG.E.U16 desc[UR36][R6.64+0xd0], R78 ;  /* 0x0000d04e06001986 */ /* 0x000fe2000c101524 */
[----:B------:R-:W-:-:S03]  /*6280*/  ISETP.GT.AND P1, PT, R3, 0x78, PT ;  /* 0x000000780300780c */ /* 0x000fc60003f24270 */
[----:B------:R-:W-:Y:S01]  /*6290*/  @P0 STG.E.U16 desc[UR36][R6.64+0xd2], R79 ;  /* 0x0000d24f06000986 */ /* 0x000fe2000c101524 */
[----:B------:R-:W-:-:S03]  /*62a0*/  ISETP.GT.AND P0, PT, R3, 0x71, PT ;  /* 0x000000710300780c */ /* 0x000fc60003f04270 */
[----:B------:R-:W-:Y:S01]  /*62b0*/  @P4 STG.E.U16 desc[UR36][R4.64+0xe0], R80 ;  /* 0x0000e05004004986 */ /* 0x000fe2000c101524 */
[C---:B------:R-:W-:Y:S02]  /*62c0*/  ISETP.GT.AND P4, PT, R0.reuse, RZ, P0 ;  /* 0x000000ff0000720c */ /* 0x040fe40000784270 */
[----:B------:R-:W-:-:S11]  /*62d0*/  ISETP.GT.AND P0, PT, R0, 0x8, P0 ;  /* 0x000000080000780c */ /* 0x000fd60000704270 */
[----:B------:R-:W-:Y:S01]  /*62e0*/  @P4 STG.E.U16 desc[UR36][R4.64+0xe2], R81 ;  /* 0x0000e25104004986 */ /* 0x000fe2000c101524 */
[C---:B------:R-:W-:Y:S02]  /*62f0*/  ISETP.GT.AND P4, PT, R0.reuse, RZ, P2 ;  /* 0x000000ff0000720c */ /* 0x040fe40001784270 */
[C---:B------:R-:W-:Y:S01]  /*6300*/  ISETP.GT.AND P2, PT, R0.reuse, 0x8, P2 ;  /* 0x000000080000780c */ /* 0x040fe20001744270 */
[----:B------:R-:W-:Y:S01]  /*6310*/  @P3 STG.E.U16 desc[UR36][R6.64+0xe0], R82 ;  /* 0x0000e05206003986 */ /* 0x000fe2000c101524 */
[C---:B------:R-:W-:Y:S02]  /*6320*/  ISETP.GT.AND P3, PT, R0.reuse, RZ, P1 ;  /* 0x000000ff0000720c */ /* 0x040fe40000f64270 */
[----:B------:R-:W-:Y:S01]  /*6330*/  ISETP.GT.AND P1, PT, R0, 0x8, P1 ;  /* 0x000000080000780c */ /* 0x000fe20000f24270 */
[----:B------:R-:W-:Y:S10]  /*6340*/  @P0 STG.E.U16 desc[UR36][R6.64+0xe2], R83 ;  /* 0x0000e25306000986 */ /* 0x000ff4000c101524 */
[----:B------:R-:W-:Y:S04]  /*6350*/  @P3 STG.E.U16 desc[UR36][R4.64+0xf0], R84 ;  /* 0x0000f05404003986 */ /* 0x000fe8000c101524 */
[----:B------:R0:W-:Y:S02]  /*6360*/  @P4 STG.E.U16 desc[UR36][R4.64+0xf2], R85 ;  /* 0x0000f25504004986 */ /* 0x0001e4000c101524 */
[----:B0-----:R-:W-:-:S02]  /*6370*/  @P1 IMAD.MOV.U32 R4, RZ, RZ, R6 ;  /* 0x000000ffff041224 */ /* 0x001fc400078e0006 */
[----:B------:R-:W-:-:S05]  /*6380*/  @P1 IMAD.MOV.U32 R5, RZ, RZ, R7 ;  /* 0x000000ffff051224 */ /* 0x000fca00078e0007 */
[----:B------:R0:W-:Y:S04]  /*6390*/  @P1 STG.E.U16 desc[UR36][R4.64+0xf0], R86 ;  /* 0x0000f05604001986 */ /* 0x0001e8000c101524 */
[----:B------:R0:W-:Y:S02]  /*63a0*/  @P2 STG.E.U16 desc[UR36][R6.64+0xf2], R87 ;  /* 0x0000f25706002986 */ /* 0x0001e4000c101524 */
.L_x_163:
[----:B------:R-:W-:Y:S05]  /*63b0*/  BSYNC B0 ;  /* 0x0000000000007941 */ /* 0x000fea0003800000 */
.L_x_37:
[----:B0-----:R-:W2:Y:S01]  /*63c0*/  LDL.64 R4, [R1] ;  /* 0x0000000001047983 */ /* 0x001ea20000100a00 */
[----:B------:R-:W-:Y:S01]  /*63d0*/  ULDC.64 UR4, c[0x0][0x650] ;  /* 0x0001940000047ab9 */ /* 0x000fe20000000a00 */
[----:B------:R-:W-:Y:S02]  /*63e0*/  IMAD.U32 R0, RZ, RZ, UR44 ;  /* 0x0000002cff007e24 */ /* 0x000fe4000f8e00ff */
[----:B------:R-:W-:Y:S02]  /*63f0*/  IMAD.MOV.U32 R22, RZ, RZ, -0x1 ;  /* 0xffffffffff167424 */ /* 0x000fe400078e00ff */
[----:B------:R0:W-:Y:S01]  /*6400*/  SYNCS.ARRIVE.TRANS64.A1T0 RZ, [R0+UR46], RZ ;  /* 0x000000ff00ff79a7 */ /* 0x0001e2000810002e */
[----:B-----5:R-:W-:Y:S02]  /*6410*/  IMAD.MOV.U32 R18, RZ, RZ, -0x1 ;  /* 0xffffffffff127424 */ /* 0x020fe400078e00ff */
[----:B------:R-:W-:Y:S01]  /*6420*/  IMAD.MOV.U32 R19, RZ, RZ, -0x1 ;  /* 0xffffffffff137424 */ /* 0x000fe200078e00ff */
[----:B0-----:R-:W-:-:S02]  /*6430*/  PRMT R0, RZ, 0x7610, R0 ;  /* 0x00007610ff007816 */ /* 0x001fc40000000000 */
[----:B--2---:R-:W-:-:S05]  /*6440*/  LEA R16, P0, R4, R16, 0x1 ;  /* 0x0000001004107211 */ /* 0x004fca00078008ff */
[----:B------:R-:W-:Y:S01]  /*6450*/  IMAD.X R17, R98, 0x1, R17, P0 ;  /* 0x0000000162117824 */ /* 0x000fe200000e0611 */
[----:B------:R-:W-:-:S04]  /*6460*/  ISETP.GE.U32.AND P0, PT, R16, UR4, PT ;  /* 0x0000000410007c0c */ /* 0x000fc8000bf06070 */
[----:B------:R-:W-:-:S13]  /*6470*/  ISETP.GE.U32.AND.EX P0, PT, R17, UR5, PT, P0 ;  /* 0x0000000511007c0c */ /* 0x000fda000bf06100 */
[----:B------:R-:W-:Y:S05]  /*6480*/  @P0 BRA `(.L_x_164) ;  /* 0x00000004004c0947 */ /* 0x000fea0003800000 */
[----:B------:R-:W0:Y:S01]  /*6490*/  LDC.64 R10, c[0x0][0x628] ;  /* 0x00018a00ff0a7b82 */ /* 0x000e220000000a00 */
[----:B------:R-:W2:Y:S01]  /*64a0*/  S2R R12, SR_CTAID.X ;  /* 0x00000000000c7919 */ /* 0x000ea20000002500 */
[----:B------:R-:W-:Y:S02]  /*64b0*/  IMAD.MOV.U32 R8, RZ, RZ, R16 ;  /* 0x000000ffff087224 */ /* 0x000fe400078e0010 */
[----:B------:R-:W-:Y:S01]  /*64c0*/  IMAD.MOV.U32 R9, RZ, RZ, R17 ;  /* 0x000000ffff097224 */ /* 0x000fe200078e0011 */
[----:B------:R-:W0:Y:S03]  /*64d0*/  S2R R18, SR_CTAID.Y ;  /* 0x0000000000127919 */ /* 0x000e260000002600 */
[----:B------:R-:W1:Y:S08]  /*64e0*/  LDC R0, c[0x0][0x630] ;  /* 0x00018c00ff007b82 */ /* 0x000e700000000800 */
[----:B------:R-:W1:Y:S01]  /*64f0*/  LDC.64 R14, c[0x0][0x620] ;  /* 0x00018800ff0e7b82 */ /* 0x000e620000000a00 */
[----:B0-----:R-:W-:-:S04]  /*6500*/  ISETP.NE.U32.AND P0, PT, R10, RZ, PT ;  /* 0x000000ff0a00720c */ /* 0x001fc80003f05070 */
[----:B------:R-:W-:-:S13]  /*6510*/  ISETP.NE.AND.EX P0, PT, R11, RZ, PT, P0 ;  /* 0x000000ff0b00720c */ /* 0x000fda0003f05300 */
[----:B-12---:R-:W-:Y:S05]  /*6520*/  @!P0 BRA `(.L_x_165) ;  /* 0x0000000000288947 */ /* 0x006fea0003800000 */
[----:B------:R-:W0:Y:S02]  /*6530*/  LDC R3, c[0x0][0x634] ;  /* 0x00018d00ff037b82 */ /* 0x000e240000000800 */
[----:B0-----:R-:W-:-:S05]  /*6540*/  IADD3 R3, P0, R16, R3, RZ ;  /* 0x0000000310037210 */ /* 0x001fca0007f1e0ff */
[----:B------:R-:W-:-:S04]  /*6550*/  IMAD.X R13, RZ, RZ, R17, P0 ;  /* 0x000000ffff0d7224 */ /* 0x000fc800000e0611 */
[----:B------:R-:W-:-:S04]  /*6560*/  IMAD.WIDE.U32 R4, R13, R10, RZ ;  /* 0x0000000a0d047225 */ /* 0x000fc800078e00ff */
[----:B---34-:R-:W-:-:S04]  /*6570*/  IMAD.WIDE.U32 R6, P0, R3, R11, R4 ;  /* 0x0000000b03067225 */ /* 0x018fc80007800004 */
[----:B------:R-:W-:-:S04]  /*6580*/  IMAD.WIDE.U32 R4, R3, R10, RZ ;  /* 0x0000000a03047225 */ /* 0x000fc800078e00ff */
[----:B------:R-:W-:Y:S01]  /*6590*/  IMAD.X R9, RZ, RZ, RZ, P0 ;  /* 0x000000ffff097224 */ /* 0x000fe200000e06ff */
[----:B------:R-:W-:Y:S01]  /*65a0*/  IADD3 RZ, P0, R5, R6, RZ ;  /* 0x0000000605ff7210 */ /* 0x000fe20007f1e0ff */
[----:B------:R-:W-:-:S04]  /*65b0*/  IMAD.MOV.U32 R8, RZ, RZ, R7 ;  /* 0x000000ffff087224 */ /* 0x000fc800078e0007 */
[----:B------:R-:W-:-:S08]  /*65c0*/  IMAD.WIDE.U32.X R8, R13, R11, R8, P0 ;  /* 0x0000000b0d087225 */ /* 0x000fd000000e0408 */
.L_x_165:
[-CC-:B------:R-:W-:Y:S01]  /*65d0*/  SHF.R.U64 R19, R8, R0.reuse, R9.reuse ;  /* 0x0000000008137219 */ /* 0x180fe20000001209 */
[----:B------:R-:W0:Y:S01]  /*65e0*/  LDC.64 R26, c[0x0][0x640] ;  /* 0x00019000ff1a7b82 */ /* 0x000e220000000a00 */
[----:B------:R-:W-:Y:S01]  /*65f0*/  SHF.R.U32.HI R0, RZ, R0, R9 ;  /* 0x00000000ff007219 */ /* 0x000fe20000011609 */
[----:B------:R-:W-:Y:S01]  /*6600*/  ULDC UR4, c[0x0][0x150] ;  /* 0x0000540000047ab9 */ /* 0x000fe20000000800 */
[----:B------:R-:W-:Y:S02]  /*6610*/  IADD3 R3, P0, RZ, -R19, RZ ;  /* 0x80000013ff037210 */ /* 0x000fe40007f1e0ff */
[----:B---34-:R-:W-:-:S03]  /*6620*/  I2FP.F32.U32 R7, R12 ;  /* 0x0000000c00077245 */ /* 0x018fc60000201000 */
[----:B------:R-:W1:Y:S01]  /*6630*/  LDC R6, c[0x0][0x618] ;  /* 0x00018600ff067b82 */ /* 0x000e620000000800 */
[----:B------:R-:W-:Y:S02]  /*6640*/  IMAD.X R5, RZ, RZ, ~R0, P0 ;  /* 0x000000ffff057224 */ /* 0x000fe400000e0e00 */
[----:B------:R-:W-:Y:S01]  /*6650*/  FMUL R7, R7, UR4 ;  /* 0x0000000407077c20 */ /* 0x000fe20008400000 */
[----:B------:R-:W-:Y:S01]  /*6660*/  ULDC UR4, c[0x0][0x154] ;  /* 0x0000550000047ab9 */ /* 0x000fe20000000800 */
[-C--:B------:R-:W-:Y:S02]  /*6670*/  IMAD R0, R5, R14.reuse, RZ ;  /* 0x0000000e05007224 */ /* 0x080fe400078e02ff */
[C---:B------:R-:W-:Y:S01]  /*6680*/  IMAD.WIDE.U32 R4, R3.reuse, R14, R16 ;  /* 0x0000000e03047225 */ /* 0x040fe200078e0010 */
[----:B------:R-:W2:Y:S01]  /*6690*/  LDC R11, c[0x0][0x608] ;  /* 0x00018200ff0b7b82 */ /* 0x000ea20000000800 */
[----:B------:R-:W3:Y:S02]  /*66a0*/  F2I.U32.TRUNC.NTZ R7, R7 ;  /* 0x0000000700077305 */ /* 0x000ee4000020f000 */
[----:B------:R-:W-:-:S04]  /*66b0*/  IMAD R3, R3, R15, R0 ;  /* 0x0000000f03037224 */ /* 0x000fc800078e0200 */
[----:B------:R-:W-:Y:S01]  /*66c0*/  IMAD.IADD R3, R5, 0x1, R3 ;  /* 0x0000000105037824 */ /* 0x000fe200078e0203 */
[----:B------:R-:W4:Y:S01]  /*66d0*/  LDC R8, c[0x0][0x658] ;  /* 0x00019600ff087b82 */ /* 0x000f220000000800 */
[----:B------:R-:W-:Y:S02]  /*66e0*/  I2FP.F32.U32 R5, R18 ;  /* 0x0000001200057245 */ /* 0x000fe40000201000 */
[----:B0-----:R-:W-:-:S04]  /*66f0*/  ISETP.NE.U32.AND P0, PT, R26, RZ, PT ;  /* 0x000000ff1a00720c */ /* 0x001fc80003f05070 */
[----:B------:R-:W-:Y:S01]  /*6700*/  ISETP.NE.AND.EX P0, PT, R27, RZ, PT, P0 ;  /* 0x000000ff1b00720c */ /* 0x000fe20003f05300 */
[----:B------:R-:W0:Y:S01]  /*6710*/  LDC R9, c[0x0][0x144] ;  /* 0x00005100ff097b82 */ /* 0x000e220000000800 */
[-C--:B-1----:R-:W-:Y:S01]  /*6720*/  SHF.R.U32.HI R0, RZ, R6.reuse, R3 ;  /* 0x00000006ff007219 */ /* 0x082fe20000011603 */
[----:B---3--:R-:W-:Y:S01]  /*6730*/  IMAD.MOV R7, RZ, RZ, -R7 ;  /* 0x000000ffff077224 */ /* 0x008fe200078e0a07 */
[----:B------:R-:W-:Y:S01]  /*6740*/  SHF.R.U64 R13, R4, R6, R3 ;  /* 0x00000006040d7219 */ /* 0x000fe20000001203 */
[----:B------:R-:W-:-:S04]  /*6750*/  FMUL R6, R5, UR4 ;  /* 0x0000000405067c20 */ /* 0x000fc80008400000 */
[----:B------:R-:W1:Y:S01]  /*6760*/  LDC R21, c[0x0][0x148] ;  /* 0x00005200ff157b82 */ /* 0x000e620000000800 */
[-CC-:B--2---:R-:W-:Y:S02]  /*6770*/  SHF.R.U64 R10, R13, R11.reuse, R0.reuse ;  /* 0x0000000b0d0a7219 */ /* 0x184fe40000001200 */
[----:B------:R-:W-:Y:S02]  /*6780*/  SHF.R.U32.HI R3, RZ, R11, R0 ;  /* 0x0000000bff037219 */ /* 0x000fe40000011600 */
[----:B------:R2:W3:Y:S03]  /*6790*/  F2I.U32.TRUNC.NTZ R0, R6 ;  /* 0x0000000600007305 */ /* 0x0004e6000020f000 */
[----:B------:R-:W1:Y:S01]  /*67a0*/  LDC R14, c[0x0][0x648] ;  /* 0x00019200ff0e7b82 */ /* 0x000e620000000800 */
[-CC-:B----4-:R-:W-:Y:S02]  /*67b0*/  SHF.R.U64 R15, R10, R8.reuse, R3.reuse ;  /* 0x000000080a0f7219 */ /* 0x190fe40000001203 */
[----:B------:R-:W-:-:S03]  /*67c0*/  SHF.R.U32.HI R5, RZ, R8, R3 ;  /* 0x00000008ff057219 */ /* 0x000fc60000011603 */
[----:B------:R-:W-:Y:S02]  /*67d0*/  IMAD.MOV.U32 R4, RZ, RZ, R15 ;  /* 0x000000ffff047224 */ /* 0x000fe400078e000f */
[----:B------:R-:W4:Y:S01]  /*67e0*/  LDC R20, c[0x0][0x638] ;  /* 0x00018e00ff147b82 */ /* 0x000f220000000800 */
[----:B0-----:R-:W-:-:S07]  /*67f0*/  IMAD R25, R9, R7, R12 ;  /* 0x0000000709197224 */ /* 0x001fce00078e020c */
[----:B------:R-:W0:Y:S08]  /*6800*/  LDC R24, c[0x0][0x610] ;  /* 0x00018400ff187b82 */ /* 0x000e300000000800 */
[----:B------:R-:W0:Y:S01]  /*6810*/  LDC R28, c[0x0][0x600] ;  /* 0x00018000ff1c7b82 */ /* 0x000e220000000800 */
[----:B--23--:R-:W-:Y:S05]  /*6820*/  @!P0 BRA `(.L_x_166) ;  /* 0x0000000000288947 */ /* 0x00cfea0003800000 */
        /* <DEDUP_REMOVED lines=10> */
.L_x_166:
[----:B------:R-:W-:Y:S02]  /*68d0*/  ISETP.NE.AND P0, PT, R2, 0x1, PT ;  /* 0x000000010200780c */ /* 0x000fe40003f05270 */
[----:B-1----:R-:W-:Y:S01]  /*68e0*/  SHF.R.U64 R3, R4, R14, R5 ;  /* 0x0000000e04037219 */ /* 0x002fe20000001205 */
[----:B------:R-:W-:Y:S01]  /*68f0*/  IMAD.MOV R5, RZ, RZ, -R0 ;  /* 0x000000ffff057224 */ /* 0x000fe200078e0a00 */
[----:B------:R-:W-:-:S03]  /*6900*/  LOP3.LUT R0, R10, R101, RZ, 0xc0, !PT ;  /* 0x000000650a007212 */ /* 0x000fc600078ec0ff */
[----:B------:R-:W-:Y:S02]  /*6910*/  IMAD.MOV R4, RZ, RZ, -R3 ;  /* 0x000000ffff047224 */ /* 0x000fe400078e0a03 */
[----:B------:R-:W-:Y:S01]  /*6920*/  IMAD R22, R97, R3, R0 ;  /* 0x0000000361167224 */ /* 0x000fe200078e0200 */
[----:B------:R-:W-:Y:S01]  /*6930*/  LOP3.LUT R3, R13, R100, RZ, 0xc0, !PT ;  /* 0x000000640d037212 */ /* 0x000fe200078ec0ff */
[----:B----4-:R-:W-:Y:S02]  /*6940*/  IMAD R0, R4, R20, R15 ;  /* 0x0000001404007224 */ /* 0x010fe400078e020f */
[----:B------:R-:W-:Y:S02]  /*6950*/  @P0 IMAD R25, R21, R5, R18 ;  /* 0x0000000515190224 */ /* 0x000fe400078e0212 */
[----:B0-----:R-:W-:Y:S02]  /*6960*/  IMAD R3, R0, R28, R3 ;  /* 0x0000001c00037224 */ /* 0x001fe400078e0203 */
[----:B------:R-:W-:-:S02]  /*6970*/  IMAD R22, R22, R24, R25 ;  /* 0x0000001816167224 */ /* 0x000fc400078e0219 */
[----:B------:R-:W-:-:S03]  /*6980*/  IMAD.MOV.U32 R4, RZ, RZ, 0x1 ;  /* 0x00000001ff047424 */ /* 0x000fc600078e00ff */
[----:B------:R-:W-:Y:S02]  /*6990*/  SEL R18, R3, R22, !P0 ;  /* 0x0000001603127207 */ /* 0x000fe40004000000 */
[----:B------:R-:W-:Y:S02]  /*69a0*/  PRMT R0, R4, 0x7610, R0 ;  /* 0x0000761004007816 */ /* 0x000fe40000000000 */
[----:B------:R-:W-:-:S07]  /*69b0*/  SEL R22, R22, R3, !P0 ;  /* 0x0000000316167207 */ /* 0x000fce0004000000 */
.L_x_164:
[----:B------:R-:W-:Y:S01]  /*69c0*/  LOP3.LUT P0, RZ, R0, 0xff, RZ, 0xc0, !PT ;  /* 0x000000ff00ff7812 */ /* 0x000fe2000780c0ff */
[----:B------:R-:W-:Y:S01]  /*69d0*/  UIMAD.WIDE.U32 UR4, UR38, 0x38e38e39, URZ ;  /* 0x38e38e39260478a5 */ /* 0x000fe2000f8e003f */
[----:B------:R-:W-:-:S03]  /*69e0*/  LOP3.LUT R105, R105, 0x1, RZ, 0x3c, !PT ;  /* 0x0000000169697812 */ /* 0x000fc600078e3cff */
[----:B------:R-:W-:-:S04]  /*69f0*/  USHF.R.U32.HI UR4, URZ, 0x1, UR5 ;  /* 0x000000013f047899 */ /* 0x000fc80008011605 */
[----:B------:R-:W-:-:S04]  /*6a00*/  UIMAD UR38, UR4, -0x9, UR38 ;  /* 0xfffffff7042678a4 */ /* 0x000fc8000f8e0226 */
[----:B------:R-:W-:Y:S08]  /*6a10*/  @P0 BRA `(.L_x_167) ;  /* 0xffffffac00700947 */ /* 0x000ff0000383ffff */
[----:B------:R-:W-:Y:S05]  /*6a20*/  EXIT ;  /* 0x000000000000794d */ /* 0x000fea0003800000 */
.L_x_18:
[----:B------:R-:W-:-:S08]  /*6a30*/  ISETP.NE.AND P0, PT, R14, RZ, PT ;  /* 0x000000ff0e00720c */ /* 0x000fd00003f05270 */
[----:B0-----:R-:W0:-:S00]  /*6a40*/  USETMAXREG.DEALLOC.CTAPOOL 0x28 ;  /* 0x00000028000079c8 */ /* 0x001e0000080e0500 */
[----:B------:R-:W-:Y:S05]  /*6a50*/  @P0 EXIT ;  /* 0x000000000000094d */ /* 0x000fea0003800000 */
[----:B0-----:R-:W-:Y:S01]  /*6a60*/  LOP3.LUT P0, RZ, R3, 0xff, RZ, 0xc0, !PT ;  /* 0x000000ff03ff7812 */ /* 0x001fe2000780c0ff */
[----:B------:R-:W-:Y:S02]  /*6a70*/  IMAD.MOV.U32 R3, RZ, RZ, 0x1 ;  /* 0x00000001ff037424 */ /* 0x000fe400078e00ff */
[----:B------:R-:W-:-:S10]  /*6a80*/  IMAD.MOV.U32 R8, RZ, RZ, RZ ;  /* 0x000000ffff087224 */ /* 0x000fd400078e00ff */
[----:B------:R-:W-:Y:S05]  /*6a90*/  @!P0 BRA `(.L_x_168) ;  /* 0x0000000c00288947 */ /* 0x000fea0003800000 */
[----:B------:R-:W0:Y:S01]  /*6aa0*/  S2UR UR8, SR_CgaCtaId ;  /* 0x00000000000879c3 */ /* 0x000e220000008800 */
[----:B------:R-:W-:Y:S01]  /*6ab0*/  LOP3.LUT P0, RZ, R4, 0x1f, RZ, 0xc0, !PT ;  /* 0x0000001f04ff7812 */ /* 0x000fe2000780c0ff */
[----:B------:R-:W-:Y:S01]  /*6ac0*/  ULDC UR5, c[0x0][0x658] ;  /* 0x0001960000057ab9 */ /* 0x000fe20000000800 */
[----:B------:R-:W-:Y:S01]  /*6ad0*/  UMOV UR6, 0xffffffff ;  /* 0xffffffff00067882 */ /* 0x000fe20000000000 */
[----:B------:R-:W-:Y:S01]  /*6ae0*/  BSSY B0, `(.L_x_168) ;  /* 0x00000c5000007945 */ /* 0x000fe20003800000 */
[----:B------:R-:W-:Y:S01]  /*6af0*/  USHF.L.U32 UR6, UR6, UR5, URZ ;  /* 0x0000000506067299 */ /* 0x000fe2000800063f */
[C---:B------:R-:W-:Y:S01]  /*6b00*/  ISETP.NE.AND P2, PT, R5.reuse, RZ, PT ;  /* 0x000000ff0500720c */ /* 0x040fe20003f45270 */
[----:B------:R-:W-:Y:S01]  /*6b10*/  IMAD.MOV.U32 R10, RZ, RZ, 0x1 ;  /* 0x00000001ff0a7424 */ /* 0x000fe200078e00ff */
[----:B------:R-:W-:Y:S01]  /*6b20*/  ISETP.NE.OR P0, PT, R5, RZ, !P0 ;  /* 0x000000ff0500720c */ /* 0x000fe20004705670 */
[----:B------:R-:W-:Y:S01]  /*6b30*/  IMAD.MOV.U32 R3, RZ, RZ, 0x1 ;  /* 0x00000001ff037424 */ /* 0x000fe200078e00ff */
[----:B------:R-:W-:Y:S01]  /*6b40*/  LOP3.LUT R9, R23, 0x2, RZ, 0xfc, !PT ;  /* 0x0000000217097812 */ /* 0x000fe200078efcff */
[----:B------:R-:W-:Y:S01]  /*6b50*/  IMAD.MOV.U32 R8, RZ, RZ, RZ ;  /* 0x000000ffff087224 */ /* 0x000fe200078e00ff */
[----:B------:R-:W-:Y:S01]  /*6b60*/  ULDC UR4, c[0x0][0x600] ;  /* 0x0001800000047ab9 */ /* 0x000fe20000000800 */
[----:B------:R-:W-:Y:S01]  /*6b70*/  UMOV UR7, 0x1 ;  /* 0x0000000100077882 */ /* 0x000fe20000000000 */
[----:B------:R-:W-:-:S02]  /*6b80*/  UIADD3 UR22, UR40, 0x1, URZ ;  /* 0x0000000128167890 */ /* 0x000fc4000fffe03f */
[----:B------:R-:W-:Y:S02]  /*6b90*/  UIADD3 UR15, UR4, -0x1, URZ ;  /* 0xffffffff040f7890 */ /* 0x000fe4000fffe03f */
[----:B------:R-:W-:Y:S02]  /*6ba0*/  USHF.L.U32 UR17, UR7, UR5, URZ ;  /* 0x0000000507117299 */ /* 0x000fe4000800063f */
[----:B------:R-:W-:Y:S01]  /*6bb0*/  ULOP3.LUT UR16, URZ, UR6, URZ, 0x33, !UPT ;  /* 0x000000063f107292 */ /* 0x000fe2000f8e333f */
[----:B------:R-:W-:Y:S01]  /*6bc0*/  ULDC.64 UR20, c[0x0][0x198] ;  /* 0x0000660000147ab9 */ /* 0x000fe20000000a00 */
[----:B0-----:R-:W-:-:S10]  /*6bd0*/  IMAD.U32 R11, RZ, RZ, UR8 ;  /* 0x00000008ff0b7e24 */ /* 0x001fd4000f8e00ff */
.L_x_180:
[----:B------:R-:W-:-:S03]  /*6be0*/  UMOV UR4, 0xffffffff ;  /* 0xffffffff00047882 */ /* 0x000fc60000000000 */
[----:B------:R-:W-:Y:S05]  /*6bf0*/  BRA.DIV UR4, `(.L_x_169) ;  /* 0x0000001204a07947 */ /* 0x000fea000b800000 */
[----:B------:R-:W-:-:S13]  /*6c00*/  ELECT P6, URZ, PT ;  /* 0x00000000003f782f */ /* 0x000fda00038c0000 */
.L_x_198:
[----:B------:R-:W0:Y:S01]  /*6c10*/  LDC R4, c[0x0][0x28c] ;  /* 0x0000a300ff047b82 */ /* 0x000e220000000800 */
[----:B------:R-:W-:Y:S01]  /*6c20*/  BSSY B1, `(.L_x_170) ;  /* 0x000003c000017945 */ /* 0x000fe20003800000 */
[----:B0-----:R-:W-:-:S13]  /*6c30*/  ISETP.LT.OR P6, PT, R4, 0x1, !P6 ;  /* 0x000000010400780c */ /* 0x001fda00077c1670 */
[----:B------:R-:W-:Y:S05]  /*6c40*/  @P6 BRA `(.L_x_171) ;  /* 0x0000000000e46947 */ /* 0x000fea0003800000 */
[----:B------:R-:W-:Y:S02]  /*6c50*/  IMAD R11, R22, 0x8, R11 ;  /* 0x00000008160b7824 */ /* 0x000fe400078e020b */
[----:B------:R-:W-:Y:S02]  /*6c60*/  IMAD.SHL.U32 R18, R18, 0x80, RZ ;  /* 0x0000008012127824 */ /* 0x000fe400078e00ff */
[----:B------:R-:W-:Y:S02]  /*6c70*/  IMAD.MOV.U32 R15, RZ, RZ, RZ ;  /* 0x000000ffff0f7224 */ /* 0x000fe400078e00ff */
[----:B------:R-:W-:Y:S02]  /*6c80*/  IMAD.U32 R20, RZ, RZ, UR22 ;  /* 0x00000016ff147e24 */ /* 0x000fe4000f8e00ff */
[----:B------:R-:W-:Y:S02]  /*6c90*/  IMAD.MOV.U32 R4, RZ, RZ, R3 ;  /* 0x000000ffff047224 */ /* 0x000fe400078e0003 */
[----:B------:R-:W-:-:S02]  /*6ca0*/  IMAD.MOV.U32 R6, RZ, RZ, R8 ;  /* 0x000000ffff067224 */ /* 0x000fc400078e0008 */
[----:B------:R-:W-:-:S07]  /*6cb0*/  IMAD.SHL.U32 R12, R11, 0x8, RZ ;  /* 0x000000080b0c7824 */ /* 0x000fce00078e00ff */
.L_x_175:
[----:B------:R-:W0:Y:S01]  /*6cc0*/  S2UR UR4, SR_CgaCtaId ;  /* 0x00000000000479c3 */ /* 0x000e220000008800 */
[----:B------:R-:W-:Y:S02]  /*6cd0*/  MOV R14, 0x400 ;  /* 0x00000400000e7802 */ /* 0x000fe40000000f00 */
[----:B------:R-:W-:-:S05]  /*6ce0*/  SHF.L.U32 R5, R4, 0x1f, RZ ;  /* 0x0000001f04057819 */ /* 0x000fca00000006ff */
[----:B------:R-:W1:Y:S01]  /*6cf0*/  @!P2 LDC R7, c[0x0][0x500] ;  /* 0x00014000ff07ab82 */ /* 0x000e620000000800 */
[----:B0-----:R-:W-:-:S05]  /*6d00*/  IMAD.U32 R11, RZ, RZ, UR4 ;  /* 0x00000004ff0b7e24 */ /* 0x001fca000f8e00ff */
[----:B------:R-:W-:-:S05]  /*6d10*/  LEA R13, R11, R14, 0x18 ;  /* 0x0000000e0b0d7211 */ /* 0x000fca00078ec0ff */
[----:B------:R-:W-:-:S04]  /*6d20*/  IMAD R14, R6, 0x8, R13 ;  /* 0x00000008060e7824 */ /* 0x000fc800078e020d */
[----:B------:R-:W0:Y:S02]  /*6d30*/  SYNCS.PHASECHK.TRANS64.TRYWAIT P1, [R14+URZ+0x48], R5 ;  /* 0x000048050e0075a7 */ /* 0x000e24000802017f */
[----:B01----:R-:W-:Y:S05]  /*6d40*/  @!P1 BRA `(.L_x_172) ;  /* 0x00000010006c9947 */ /* 0x003fea0003800000 */
.L_x_199:
[----:B0-----:R-:W-:Y:S01]  /*6d50*/  PRMT R5, R9, 0x9910, RZ ;  /* 0x0000991009057816 */ /* 0x001fe200000000ff */
[----:B------:R0:W-:Y:S03]  /*6d60*/  @!P2 SYNCS.ARRIVE.TRANS64 RZ, [R14+URZ], R7 ;  /* 0x000000070effa9a7 */ /* 0x0001e6000800003f */
[----:B------:R-:W-:-:S13]  /*6d70*/  ISETP.NE.AND P1, PT, R5, 0x2, PT ;  /* 0x000000020500780c */ /* 0x000fda0003f25270 */
[----:B0-----:R-:W-:Y:S05]  /*6d80*/  @P1 BRA `(.L_x_173) ;  /* 0x0000000000041947 */ /* 0x001fea0003800000 */
[----:B------:R-:W-:Y:S01]  /*6d90*/  BPT.TRAP 0x1 ;  /* 0x000000040000795c */ /* 0x000fe20000300000 */
.L_x_173:
[----:B------:R-:W-:Y:S05]  /*6da0*/  @P0 BRA `(.L_x_174) ;  /* 0x0000000000040947 */ /* 0x000fea0003800000 */
[----:B------:R-:W-:Y:S01]  /*6db0*/  BPT.TRAP 0x1 ;  /* 0x000000040000795c */ /* 0x000fe20000300000 */
.L_x_174:
[----:B------:R-:W-:Y:S01]  /*6dc0*/  IMAD R5, R6, 0x8, R11 ;  /* 0x0000000806057824 */ /* 0x000fe200078e020b */
[----:B------:R-:W-:Y:S01]  /*6dd0*/  R2UR UR9, R14 ;  /* 0x000000000e0972ca */ /* 0x000fe200000e0000 */
[----:B------:R-:W-:Y:S01]  /*6de0*/  VIADD R20, R20, 0xffffffff ;  /* 0xffffffff14147836 */ /* 0x000fe20000000000 */
[----:B------:R-:W-:Y:S01]  /*6df0*/  UIADD3 UR4, UP0, UR20, 0xf0, URZ ;  /* 0x000000f014047890 */ /* 0x000fe2000ff1e03f */
[----:B------:R-:W-:Y:S01]  /*6e00*/  IMAD.SHL.U32 R5, R5, 0x200, RZ ;  /* 0x0000020005057824 */ /* 0x000fe200078e00ff */
[----:B------:R-:W-:Y:S01]  /*6e10*/  R2UR UR11, R12 ;  /* 0x000000000c0b72ca */ /* 0x000fe200000e0000 */
[----:B------:R-:W-:Y:S01]  /*6e20*/  UIADD3 UR24, UP1, UR20, 0x1f0, URZ ;  /* 0x000001f014187890 */ /* 0x000fe2000ff3e03f */
[----:B------:R-:W-:Y:S01]  /*6e30*/  R2UR UR10, R15 ;  /* 0x000000000f0a72ca */ /* 0x000fe200000e0000 */
[--C-:B------:R-:W-:Y:S01]  /*6e40*/  IMAD R5, R5, 0x2, R13.reuse ;  /* 0x0000000205057824 */ /* 0x100fe200078e020d */
[----:B------:R-:W-:Y:S01]  /*6e50*/  R2UR UR12, R19 ;  /* 0x00000000130c72ca */ /* 0x000fe200000e0000 */
[----:B------:R-:W-:Y:S01]  /*6e60*/  IMAD R13, R6, 0x4000, R13 ;  /* 0x00004000060d7824 */ /* 0x000fe200078e020d */
[----:B------:R-:W-:Y:S01]  /*6e70*/  R2UR UR18, R18 ;  /* 0x00000000121272ca */ /* 0x000fe200000e0000 */
[----:B------:R-:W-:Y:S01]  /*6e80*/  VIADD R6, R6, 0x1 ;  /* 0x0000000106067836 */ /* 0x000fe20000000000 */
[----:B------:R-:W-:Y:S01]  /*6e90*/  R2UR UR5, R5 ;  /* 0x00000000050572ca */ /* 0x000fe200000e0000 */
[----:B------:R-:W-:Y:S01]  /*6ea0*/  UIADD3.X UR25, URZ, UR21, URZ, UP1, !UPT ;  /* 0x000000153f197290 */ /* 0x000fe20008ffe43f */
[----:B------:R-:W-:Y:S01]  /*6eb0*/  R2UR UR8, R13 ;  /* 0x000000000d0872ca */ /* 0x000fe200000e0000 */
[----:B------:R-:W-:Y:S01]  /*6ec0*/  UMOV UR19, 0xff0000 ;  /* 0x00ff000000137882 */ /* 0x000fe20000000000 */
[----:B------:R-:W-:Y:S01]  /*6ed0*/  ISETP.GT.AND P3, PT, R20, 0x1, PT ;  /* 0x000000011400780c */ /* 0x000fe20003f64270 */
[----:B------:R-:W-:Y:S01]  /*6ee0*/  UMOV UR6, 0x0 ;  /* 0x0000000000067882 */ /* 0x000fe20000000000 */
[----:B------:R-:W-:Y:S01]  /*6ef0*/  UMOV UR7, 0x10000000 ;  /* 0x1000000000077882 */ /* 0x000fe20000000000 */
[----:B------:R-:W-:Y:S01]  /*6f00*/  ISETP.NE.AND P1, PT, R6, 0x9, PT ;  /* 0x000000090600780c */ /* 0x000fe20003f25270 */
[----:B------:R-:W-:-:S03]  /*6f10*/  VIADD R15, R15, 0x40 ;  /* 0x000000400f0f7836 */ /* 0x000fc60000000000 */
[----:B------:R-:W-:Y:S02]  /*6f20*/  SEL R5, RZ, 0x1, P1 ;  /* 0x00000001ff057807 */ /* 0x000fe40000800000 */
[----:B------:R-:W-:Y:S01]  /*6f30*/  UIADD3 UR13, UR5, 0x180, URZ ;  /* 0x00000180050d7890 */ /* 0x000fe2000fffe03f */
[----:B------:R-:W-:Y:S01]  /*6f40*/  SEL R6, R6, RZ, P1 ;  /* 0x000000ff06067207 */ /* 0x000fe20000800000 */
[----:B------:R-:W-:Y:S01]  /*6f50*/  UIADD3.X UR5, URZ, UR21, URZ, UP0, !UPT ;  /* 0x000000153f057290 */ /* 0x000fe200087fe43f */
[----:B------:R-:W-:Y:S01]  /*6f60*/  LOP3.LUT R4, R4, R5, RZ, 0x3c, !PT ;  /* 0x0000000504047212 */ /* 0x000fe200078e3cff */
[----:B------:R-:W-:-:S03]  /*6f70*/  UIADD3 UR14, UR8, 0x12180, URZ ;  /* 0x00012180080e7890 */ /* 0x000fc6000fffe03f */
[----:B------:R-:W-:-:S04]  /*6f80*/  UMOV UR8, UR13 ;  /* 0x0000000d00087c82 */ /* 0x000fc80008000000 */
[----:B------:R0:W-:Y:S02]  /*6f90*/  UTMALDG.3D.MULTICAST [UR8], [UR4], UR19, desc[UR6] ;  /* 0x00000608040073b4 */ /* 0x0001e40008011813 */
[----:B0-----:R-:W-:Y:S01]  /*6fa0*/  UMOV UR8, UR14 ;  /* 0x0000000e00087c82 */ /* 0x001fe20008000000 */
[----:B------:R-:W-:Y:S02]  /*6fb0*/  UMOV UR11, UR18 ;  /* 0x00000012000b7c82 */ /* 0x000fe40008000000 */
[----:B------:R0:W-:Y:S02]  /*6fc0*/  UTMALDG.3D [UR8], [UR24], desc[UR6] ;  /* 0x00000608180075b4 */ /* 0x0001e40008011000 */
[----:B0-----:R-:W-:Y:S05]  /*6fd0*/  @P3 BRA `(.L_x_175) ;  /* 0xfffffffc00383947 */ /* 0x001fea000383ffff */
.L_x_171:
[----:B------:R-:W-:Y:S05]  /*6fe0*/  BSYNC B1 ;  /* 0x0000000000017941 */ /* 0x000fea0003800000 */
.L_x_170:
[----:B------:R-:W3:Y:S01]  /*6ff0*/  LDL.64 R24, [R1] ;  /* 0x0000000001187983 */ /* 0x000ee20000100a00 */
[----:B------:R-:W-:Y:S01]  /*7000*/  LOP3.LUT P4, RZ, R10, 0xff, RZ, 0xc0, !PT ;  /* 0x000000ff0aff7812 */ /* 0x000fe2000788c0ff */
[----:B------:R-:W-:Y:S01]  /*7010*/  VIADD R7, R8, UR40 ;  /* 0x0000002808077c36 */ /* 0x000fe20008000000 */
[----:B------:R-:W-:Y:S01]  /*7020*/  ULDC.64 UR4, c[0x0][0x650] ;  /* 0x0001940000047ab9 */ /* 0x000fe20000000a00 */
[----:B------:R-:W-:Y:S01]  /*7030*/  IMAD.U32 R8, RZ, RZ, UR40 ;  /* 0x00000028ff087e24 */ /* 0x000fe2000f8e00ff */
[----:B------:R-:W-:Y:S01]  /*7040*/  UISETP.GE.U32.AND UP0, UPT, UR40, 0x9, UPT ;  /* 0x000000092800788c */ /* 0x000fe2000bf06070 */
[----:B------:R-:W-:Y:S01]  /*7050*/  BSSY B1, `(.L_x_176) ;  /* 0x000006b000017945 */ /* 0x000fe20003800000 */
[----:B------:R-:W-:Y:S01]  /*7060*/  ISETP.GT.U32.AND P1, PT, R7, 0x8, PT ;  /* 0x000000080700780c */ /* 0x000fe20003f24070 */
[----:B------:R-:W-:Y:S01]  /*7070*/  IMAD.MOV.U32 R22, RZ, RZ, -0x1 ;  /* 0xffffffffff167424 */ /* 0x000fe200078e00ff */
[----:B------:R-:W-:Y:S01]  /*7080*/  PRMT R10, RZ, 0x7610, R10 ;  /* 0x00007610ff0a7816 */ /* 0x000fe2000000000a */
[----:B------:R-:W-:Y:S01]  /*7090*/  IMAD.MOV.U32 R18, RZ, RZ, -0x1 ;  /* 0xffffffffff127424 */ /* 0x000fe200078e00ff */
[----:B------:R-:W-:Y:S01]  /*70a0*/  ISETP.LT.U32.AND P1, PT, R8, 0x9, P1 ;  /* 0x000000090800780c */ /* 0x000fe20000f21070 */
[----:B------:R-:W-:Y:S01]  /*70b0*/  IMAD.MOV.U32 R19, RZ, RZ, -0x1 ;  /* 0xffffffffff137424 */ /* 0x000fe200078e00ff */
[----:B------:R-:W-:Y:S01]  /*70c0*/  PLOP3.LUT P3, PT, PT, PT, UP0, 0x80, 0x0 ;  /* 0x000000000000781c */ /* 0x000fe20003f6f008 */
[----:B------:R-:W0:Y:S01]  /*70d0*/  @P4 S2R R11, SR_CgaCtaId ;  /* 0x00000000000b4919 */ /* 0x000e220000008800 */
[----:B------:R-:W-:-:S04]  /*70e0*/  @P4 MOV R4, 0x400 ;  /* 0x0000040000044802 */ /* 0x000fc80000000f00 */
[----:B0-----:R-:W-:Y:S01]  /*70f0*/  @P4 LEA R6, R11, R4, 0x18 ;  /* 0x000000040b064211 */ /* 0x001fe200078ec0ff */
[----:B------:R-:W-:Y:S01]  /*7100*/  IMAD.WIDE.U32 R4, R7, 0x38e38e39, RZ ;  /* 0x38e38e3907047825 */ /* 0x000fe200078e00ff */
[----:B------:R-:W-:Y:S02]  /*7110*/  SEL R4, RZ, 0x1, !P1 ;  /* 0x00000001ff047807 */ /* 0x000fe40004800000 */
[----:B------:R0:W-:Y:S02]  /*7120*/  @P4 SYNCS.ARRIVE.TRANS64.A1T0 RZ, [R6+URZ+0xc8], RZ ;  /* 0x0000c8ff06ff49a7 */ /* 0x0001e4000810003f */
[----:B------:R-:W-:Y:S02]  /*7130*/  LOP3.LUT R3, R3, R4, RZ, 0x3c, !PT ;  /* 0x0000000403037212 */ /* 0x000fe400078e3cff */
[----:B------:R-:W-:Y:S02]  /*7140*/  PRMT R4, RZ, 0x7610, R4 ;  /* 0x00007610ff047816 */ /* 0x000fe40000000004 */
[----:B0-----:R-:W-:-:S04]  /*7150*/  SHF.R.U32.HI R6, RZ, 0x1, R5 ;  /* 0x00000001ff067819 */ /* 0x001fc80000011605 */
[----:B------:R-:W-:Y:S01]  /*7160*/  @P3 LOP3.LUT R3, R3, 0x1, R6, 0x78, !PT ;  /* 0x0000000103033812 */ /* 0x000fe200078e7806 */
[----:B------:R-:W-:Y:S01]  /*7170*/  IMAD R8, R6, -0x9, R7 ;  /* 0xfffffff706087824 */ /* 0x000fe200078e0207 */
[----:B---3--:R-:W-:-:S04]  /*7180*/  IADD3 R16, P4, R16, R24, RZ ;  /* 0x0000001810107210 */ /* 0x008fc80007f9e0ff */
[----:B------:R-:W-:Y:S01]  /*7190*/  ISETP.GE.U32.AND P1, PT, R16, UR4, PT ;  /* 0x0000000410007c0c */ /* 0x000fe2000bf26070 */
[----:B------:R-:W-:-:S05]  /*71a0*/  IMAD.X R17, R17, 0x1, R0, P4 ;  /* 0x0000000111117824 */ /* 0x000fca00020e0600 */
[----:B------:R-:W-:-:S13]  /*71b0*/  ISETP.GE.U32.AND.EX P1, PT, R17, UR5, PT, P1 ;  /* 0x0000000511007c0c */ /* 0x000fda000bf26110 */
[----:B------:R-:W-:Y:S05]  /*71c0*/  @P1 BRA `(.L_x_177) ;  /* 0x00000004004c1947 */ /* 0x000fea0003800000 */
[----:B------:R-:W0:Y:S01]  /*71d0*/  S2R R13, SR_CTAID.X ;  /* 0x00000000000d7919 */ /* 0x000e220000002500 */
[----:B------:R-:W-:Y:S01]  /*71e0*/  ULDC.64 UR4, c[0x0][0x628] ;  /* 0x00018a0000047ab9 */ /* 0x000fe20000000a00 */
[----:B------:R-:W1:Y:S01]  /*71f0*/  LDC R14, c[0x0][0x144] ;  /* 0x00005100ff0e7b82 */ /* 0x000e620000000800 */
[----:B------:R-:W-:Y:S01]  /*7200*/  ISETP.NE.U32.AND P1, PT, RZ, UR4, PT ;  /* 0x00000004ff007c0c */ /* 0x000fe2000bf25070 */
[----:B------:R-:W3:Y:S01]  /*7210*/  S2R R12, SR_CTAID.Y ;  /* 0x00000000000c7919 */ /* 0x000ee20000002600 */
[----:B------:R-:W-:Y:S01]  /*7220*/  ULDC UR7, c[0x0][0x630] ;  /* 0x00018c0000077ab9 */ /* 0x000fe20000000800 */
[----:B------:R-:W-:Y:S01]  /*7230*/  ULDC UR8, c[0x0][0x150] ;  /* 0x0000540000087ab9 */ /* 0x000fe20000000800 */
[----:B------:R-:W-:Y:S01]  /*7240*/  ISETP.NE.AND.EX P1, PT, RZ, UR5, PT, P1 ;  /* 0x00000005ff007c0c */ /* 0x000fe2000bf25310 */
[----:B------:R-:W-:Y:S02]  /*7250*/  IMAD.MOV.U32 R4, RZ, RZ, R16 ;  /* 0x000000ffff047224 */ /* 0x000fe400078e0010 */
[----:B------:R-:W-:Y:S01]  /*7260*/  IMAD.MOV.U32 R5, RZ, RZ, R17 ;  /* 0x000000ffff057224 */ /* 0x000fe200078e0011 */
[----:B0-----:R-:W-:-:S09]  /*7270*/  I2FP.F32.U32 R18, R13 ;  /* 0x0000000d00127245 */ /* 0x001fd20000201000 */
[----:B------:R-:W-:Y:S05]  /*7280*/  @!P1 BRA `(.L_x_178) ;  /* 0x0000000000289947 */ /* 0x000fea0003800000 */
[----:B------:R-:W-:Y:S02]  /*7290*/  ULDC UR6, c[0x0][0x634] ;  /* 0x00018d0000067ab9 */ /* 0x000fe40000000800 */
[----:B------:R-:W-:-:S05]  /*72a0*/  IADD3 R5, P1, R16, UR6, RZ ;  /* 0x0000000610057c10 */ /* 0x000fca000ff3e0ff */
[----:B------:R-:W-:-:S04]  /*72b0*/  IMAD.X R15, RZ, RZ, R17, P1 ;  /* 0x000000ffff0f7224 */ /* 0x000fc800008e0611 */
[----:B------:R-:W-:-:S04]  /*72c0*/  IMAD.WIDE.U32 R6, R15, UR4, RZ ;  /* 0x000000040f067c25 */ /* 0x000fc8000f8e00ff */
[----:B------:R-:W-:-:S04]  /*72d0*/  IMAD.WIDE.U32 R6, P1, R5, UR5, R6 ;  /* 0x0000000505067c25 */ /* 0x000fc8000f820006 */
[----:B------:R-:W-:-:S04]  /*72e0*/  IMAD.WIDE.U32 R4, R5, UR4, RZ ;  /* 0x0000000405047c25 */ /* 0x000fc8000f8e00ff */
[----:B------:R-:W-:Y:S01]  /*72f0*/  IMAD.MOV.U32 R4, RZ, RZ, R7 ;  /* 0x000000ffff047224 */ /* 0x000fe200078e0007 */
[----:B------:R-:W-:Y:S01]  /*7300*/  IADD3 RZ, P3, R5, R6, RZ ;  /* 0x0000000605ff7210 */ /* 0x000fe20007f7e0ff */
[----:B------:R-:W-:-:S04]  /*7310*/  IMAD.X R5, RZ, RZ, RZ, P1 ;  /* 0x000000ffff057224 */ /* 0x000fc800008e06ff */
[----:B------:R-:W-:-:S08]  /*7320*/  IMAD.WIDE.U32.X R4, R15, UR5, R4, P3 ;  /* 0x000000050f047c25 */ /* 0x000fd000098e0404 */
.L_x_178:
[----:B------:R-:W-:Y:S01]  /*7330*/  FMUL R18, R18, UR8 ;  /* 0x0000000812127c20 */ /* 0x000fe20008400000 */
[--C-:B------:R-:W-:Y:S01]  /*7340*/  SHF.R.U64 R19, R4, UR7, R5.reuse ;  /* 0x0000000704137c19 */ /* 0x100fe20008001205 */
[----:B------:R-:W-:Y:S01]  /*7350*/  ULDC.64 UR4, c[0x0][0x620] ;  /* 0x0001880000047ab9 */ /* 0x000fe20000000a00 */
[----:B------:R-:W-:Y:S01]  /*7360*/  SHF.R.U32.HI R4, RZ, UR7, R5 ;  /* 0x00000007ff047c19 */ /* 0x000fe20008011605 */
[----:B------:R-:W-:Y:S01]  /*7370*/  ULDC.64 UR6, c[0x0][0x640] ;  /* 0x0001900000067ab9 */ /* 0x000fe20000000a00 */
[----:B------:R-:W-:Y:S01]  /*7380*/  IADD3 R5, P1, RZ, -R19, RZ ;  /* 0x80000013ff057210 */ /* 0x000fe20007f3e0ff */
[----:B------:R-:W0:Y:S01]  /*7390*/  F2I.U32.TRUNC.NTZ R18, R18 ;  /* 0x0000001200127305 */ /* 0x000e22000020f000 */
[----:B------:R-:W4:Y:S03]  /*73a0*/  LDC R15, c[0x0][0x148] ;  /* 0x00005200ff0f7b82 */ /* 0x000f260000000800 */
[----:B------:R-:W-:Y:S01]  /*73b0*/  IMAD.X R4, RZ, RZ, ~R4, P1 ;  /* 0x000000ffff047224 */ /* 0x000fe200008e0e04 */
[----:B------:R-:W-:-:S03]  /*73c0*/  ISETP.NE.U32.AND P1, PT, RZ, UR6, PT ;  /* 0x00000006ff007c0c */ /* 0x000fc6000bf25070 */
[----:B------:R-:W-:Y:S01]  /*73d0*/  IMAD R4, R4, UR4, RZ ;  /* 0x0000000404047c24 */ /* 0x000fe2000f8e02ff */
[----:B------:R-:W-:-:S03]  /*73e0*/  ISETP.NE.AND.EX P1, PT, RZ, UR7, PT, P1 ;  /* 0x00000007ff007c0c */ /* 0x000fc6000bf25310 */
[C---:B------:R-:W-:Y:S01]  /*73f0*/  IMAD R7, R5.reuse, UR5, R4 ;  /* 0x0000000505077c24 */ /* 0x040fe2000f8e0204 */
[----:B------:R-:W-:Y:S01]  /*7400*/  ULDC UR5, c[0x0][0x154] ;  /* 0x0000550000057ab9 */ /* 0x000fe20000000800 */
[----:B------:R-:W-:Y:S01]  /*7410*/  IMAD.WIDE.U32 R4, R5, UR4, R16 ;  /* 0x0000000405047c25 */ /* 0x000fe2000f8e0010 */
[----:B------:R-:W-:-:S03]  /*7420*/  ULDC UR4, c[0x0][0x618] ;  /* 0x0001860000047ab9 */ /* 0x000fc60000000800 */
[----:B0-----:R-:W-:Y:S02]  /*7430*/  IMAD.MOV R6, RZ, RZ, -R18 ;  /* 0x000000ffff067224 */ /* 0x001fe400078e0a12 */
[----:B------:R-:W-:Y:S02]  /*7440*/  IMAD.IADD R5, R5, 0x1, R7 ;  /* 0x0000000105057824 */ /* 0x000fe400078e0207 */
[----:B-1----:R-:W-:Y:S01]  /*7450*/  IMAD R13, R14, R6, R13 ;  /* 0x000000060e0d7224 */ /* 0x002fe200078e020d */
[----:B---3--:R-:W-:Y:S02]  /*7460*/  I2FP.F32.U32 R6, R12 ;  /* 0x0000000c00067245 */ /* 0x008fe40000201000 */
[--C-:B------:R-:W-:Y:S02]  /*7470*/  SHF.R.U64 R14, R4, UR4, R5.reuse ;  /* 0x00000004040e7c19 */ /* 0x100fe40008001205 */
[----:B------:R-:W-:Y:S01]  /*7480*/  SHF.R.U32.HI R5, RZ, UR4, R5 ;  /* 0x00000004ff057c19 */ /* 0x000fe20008011605 */
[----:B------:R-:W-:Y:S01]  /*7490*/  FMUL R6, R6, UR5 ;  /* 0x0000000506067c20 */ /* 0x000fe20008400000 */
[----:B------:R-:W-:-:S02]  /*74a0*/  ULDC UR4, c[0x0][0x608] ;  /* 0x0001820000047ab9 */ /* 0x000fc40000000800 */
[--C-:B------:R-:W-:Y:S01]  /*74b0*/  SHF.R.U64 R20, R14, UR4, R5.reuse ;  /* 0x000000040e147c19 */ /* 0x100fe20008001205 */
[----:B------:R0:W1:Y:S01]  /*74c0*/  F2I.U32.TRUNC.NTZ R21, R6 ;  /* 0x0000000600157305 */ /* 0x000062000020f000 */
[----:B------:R-:W-:Y:S01]  /*74d0*/  SHF.R.U32.HI R5, RZ, UR4, R5 ;  /* 0x00000004ff057c19 */ /* 0x000fe20008011605 */
[----:B------:R-:W-:-:S03]  /*74e0*/  ULDC UR4, c[0x0][0x658] ;  /* 0x0001960000047ab9 */ /* 0x000fc60000000800 */
[--C-:B------:R-:W-:Y:S02]  /*74f0*/  SHF.R.U64 R18, R20, UR4, R5.reuse ;  /* 0x0000000414127c19 */ /* 0x100fe40008001205 */
[----:B------:R-:W-:-:S03]  /*7500*/  SHF.R.U32.HI R25, RZ, UR4, R5 ;  /* 0x00000004ff197c19 */ /* 0x000fc60008011605 */
[----:B------:R-:W-:Y:S02]  /*7510*/  IMAD.MOV.U32 R4, RZ, RZ, R18 ;  /* 0x000000ffff047224 */ /* 0x000fe400078e0012 */
[----:B------:R-:W-:Y:S01]  /*7520*/  IMAD.MOV.U32 R5, RZ, RZ, R25 ;  /* 0x000000ffff057224 */ /* 0x000fe200078e0019 */
[----:B0-----:R-:W-:Y:S06]  /*7530*/  @!P1 BRA `(.L_x_179) ;  /* 0x0000000000289947 */ /* 0x001fec0003800000 */
        /* <DEDUP_REMOVED lines=10> */
.L_x_179:
[----:B------:R-:W-:Y:S01]  /*75e0*/  ISETP.NE.AND P1, PT, R2, 0x1, PT ;  /* 0x000000010200780c */ /* 0x000fe20003f25270 */
[----:B------:R-:W-:Y:S01]  /*75f0*/  ULDC UR4, c[0x0][0x648] ;  /* 0x0001920000047ab9 */ /* 0x000fe20000000800 */
[----:B------:R-:W-:Y:S01]  /*7600*/  LOP3.LUT R20, R20, UR16, RZ, 0xc0, !PT ;  /* 0x0000001014147c12 */ /* 0x000fe2000f8ec0ff */
[----:B-1----:R-:W-:Y:S01]  /*7610*/  IMAD.MOV R21, RZ, RZ, -R21 ;  /* 0x000000ffff157224 */ /* 0x002fe200078e0a15 */
[----:B------:R-:W-:Y:S01]  /*7620*/  SHF.R.U64 R5, R4, UR4, R5 ;  /* 0x0000000404057c19 */ /* 0x000fe20008001205 */
[----:B------:R-:W-:Y:S01]  /*7630*/  ULDC UR4, c[0x0][0x638] ;  /* 0x00018e0000047ab9 */ /* 0x000fe20000000800 */
[----:B------:R-:W-:Y:S01]  /*7640*/  ULDC UR5, c[0x0][0x610] ;  /* 0x0001840000057ab9 */ /* 0x000fe20000000800 */
[----:B------:R-:W-:Y:S02]  /*7650*/  IMAD.MOV.U32 R4, RZ, RZ, 0x1 ;  /* 0x00000001ff047424 */ /* 0x000fe400078e00ff */
[----:B------:R-:W-:Y:S02]  /*7660*/  IMAD.MOV R7, RZ, RZ, -R5 ;  /* 0x000000ffff077224 */ /* 0x000fe400078e0a05 */
[----:B------:R-:W-:Y:S01]  /*7670*/  IMAD R20, R5, UR17, R20 ;  /* 0x0000001105147c24 */ /* 0x000fe2000f8e0214 */
[----:B------:R-:W-:Y:S01]  /*7680*/  LOP3.LUT R5, R14, UR15, RZ, 0xc0, !PT ;  /* 0x0000000f0e057c12 */ /* 0x000fe2000f8ec0ff */
[----:B----4-:R-:W-:-:S02]  /*7690*/  @P1 IMAD R13, R15, R21, R12 ;  /* 0x000000150f0d1224 */ /* 0x010fc400078e020c */
[----:B------:R-:W-:Y:S01]  /*76a0*/  IMAD R18, R7, UR4, R18 ;  /* 0x0000000407127c24 */ /* 0x000fe2000f8e0212 */
[----:B------:R-:W-:Y:S01]  /*76b0*/  ULDC UR4, c[0x0][0x600] ;  /* 0x0001800000047ab9 */ /* 0x000fe20000000800 */
[----:B------:R-:W-:Y:S02]  /*76c0*/  IMAD R13, R20, UR5, R13 ;  /* 0x00000005140d7c24 */ /* 0x000fe4000f8e020d */
[----:B------:R-:W-:-:S05]  /*76d0*/  IMAD R22, R18, UR4, R5 ;  /* 0x0000000412167c24 */ /* 0x000fca000f8e0205 */
[----:B------:R-:W-:Y:S02]  /*76e0*/  SEL R18, R22, R13, !P1 ;  /* 0x0000000d16127207 */ /* 0x000fe40004800000 */
[----:B------:R-:W-:-:S07]  /*76f0*/  SEL R22, R13, R22, !P1 ;  /* 0x000000160d167207 */ /* 0x000fce0004800000 */
.L_x_177:
[----:B------:R-:W-:Y:S05]  /*7700*/  BSYNC B1 ;  /* 0x0000000000017941 */ /* 0x000fea0003800000 */
.L_x_176:
[----:B------:R-:W-:-:S13]  /*7710*/  LOP3.LUT P1, RZ, R4, 0xff, RZ, 0xc0, !PT ;  /* 0x000000ff04ff7812 */ /* 0x000fda000782c0ff */
[----:B------:R-:W-:Y:S05]  /*7720*/  @P1 BRA `(.L_x_180) ;  /* 0xfffffff4002c1947 */ /* 0x000fea000383ffff */
[----:B------:R-:W-:Y:S05]  /*7730*/  BSYNC B0 ;  /* 0x0000000000007941 */ /* 0x000fea0003800000 */
.L_x_168:
[----:B------:R-:W-:-:S03]  /*7740*/  UMOV UR4, 0xffffffff ;  /* 0xffffffff00047882 */ /* 0x000fc60000000000 */
[----:B------:R-:W-:Y:S05]  /*7750*/  BRA.DIV UR4, `(.L_x_181) ;  /* 0x0000000604fc7947 */ /* 0x000fea000b800000 */
[----:B------:R-:W-:-:S13]  /*7760*/  ELECT P6, URZ, PT ;  /* 0x00000000003f782f */ /* 0x000fda00038c0000 */
.L_x_202:
[----:B------:R-:W-:Y:S04]  /*7770*/  BSSY B0, `(.L_x_182) ;  /* 0x0000058000007945 */ /* 0x000fe80003800000 */
[----:B------:R-:W-:Y:S05]  /*7780*/  @!P6 BRA `(.L_x_183) ;  /* 0x000000040058e947 */ /* 0x000fea0003800000 */
[----:B------:R-:W-:-:S04]  /*7790*/  LOP3.LUT R23, R23, 0x2, RZ, 0xfc, !PT ;  /* 0x0000000217177812 */ /* 0x000fc800078efcff */
[----:B------:R-:W-:-:S13]  /*77a0*/  ISETP.NE.AND P0, PT, R23, 0x3, PT ;  /* 0x000000031700780c */ /* 0x000fda0003f05270 */
[----:B------:R-:W-:Y:S05]  /*77b0*/  @!P0 BRA `(.L_x_184) ;  /* 0x0000000000048947 */ /* 0x000fea0003800000 */
[----:B------:R-:W-:Y:S01]  /*77c0*/  BPT.TRAP 0x1 ;  /* 0x000000040000795c */ /* 0x000fe20000300000 */
.L_x_184:
[----:B------:R-:W0:Y:S01]  /*77d0*/  S2R R5, SR_CgaCtaId ;  /* 0x0000000000057919 */ /* 0x000e220000008800 */
[----:B------:R-:W-:Y:S02]  /*77e0*/  MOV R0, 0x400 ;  /* 0x0000040000007802 */ /* 0x000fe40000000f00 */
[----:B------:R-:W-:Y:S02]  /*77f0*/  SHF.L.U32 R2, R3, 0x1f, RZ ;  /* 0x0000001f03027819 */ /* 0x000fe400000006ff */
[----:B0-----:R-:W-:-:S05]  /*7800*/  LEA R5, R5, R0, 0x18 ;  /* 0x0000000005057211 */ /* 0x001fca00078ec0ff */
[----:B------:R-:W-:-:S04]  /*7810*/  VIADD R5, R5, 0x48 ;  /* 0x0000004805057836 */ /* 0x000fc80000000000 */
[C---:B------:R-:W-:Y:S02]  /*7820*/  IMAD R7, R8.reuse, 0x8, R5 ;  /* 0x0000000808077824 */ /* 0x040fe400078e0205 */
[----:B------:R-:W-:Y:S02]  /*7830*/  VIADD R8, R8, 0x1 ;  /* 0x0000000108087836 */ /* 0x000fe40000000000 */
[----:B------:R-:W0:Y:S03]  /*7840*/  SYNCS.PHASECHK.TRANS64.TRYWAIT P0, [R7+URZ], R2 ;  /* 0x00000002070075a7 */ /* 0x000e26000800017f */
[----:B------:R-:W-:-:S04]  /*7850*/  ISETP.NE.AND P1, PT, R8, 0x9, PT ;  /* 0x000000090800780c */ /* 0x000fc80003f25270 */
[----:B------:R-:W-:Y:S02]  /*7860*/  SEL R0, RZ, 0x1, P1 ;  /* 0x00000001ff007807 */ /* 0x000fe40000800000 */
[----:B------:R-:W-:Y:S02]  /*7870*/  SEL R8, R8, RZ, P1 ;  /* 0x000000ff08087207 */ /* 0x000fe40000800000 */
[----:B------:R-:W-:-:S03]  /*7880*/  LOP3.LUT R9, R3, R0, RZ, 0x3c, !PT ;  /* 0x0000000003097212 */ /* 0x000fc600078e3cff */
[----:B------:R-:W-:Y:S01]  /*7890*/  IMAD R6, R8, 0x8, R5 ;  /* 0x0000000808067824 */ /* 0x000fe200078e0205 */
[----:B------:R-:W-:Y:S01]  /*78a0*/  SHF.L.U32 R3, R9, 0x1f, RZ ;  /* 0x0000001f09037819 */ /* 0x000fe200000006ff */
[----:B0-----:R-:W-:Y:S06]  /*78b0*/  @!P0 BRA `(.L_x_185) ;  /* 0x0000000400c48947 */ /* 0x001fec0003800000 */
.L_x_203:
[----:B------:R-:W1:Y:S01]  /*78c0*/  SYNCS.PHASECHK.TRANS64.TRYWAIT P0, [R6+URZ], R3 ;  /* 0x00000003060075a7 */ /* 0x000e62000800017f */
[----:B------:R-:W-:-:S05]  /*78d0*/  VIADD R0, R8, 0x1 ;  /* 0x0000000108007836 */ /* 0x000fca0000000000 */
[----:B------:R-:W-:-:S04]  /*78e0*/  ISETP.NE.AND P1, PT, R0, 0x9, PT ;  /* 0x000000090000780c */ /* 0x000fc80003f25270 */
[----:B0-----:R-:W-:Y:S02]  /*78f0*/  SEL R2, RZ, 0x1, P1 ;  /* 0x00000001ff027807 */ /* 0x001fe40000800000 */
[----:B------:R-:W-:Y:S02]  /*7900*/  SEL R0, R0, RZ, P1 ;  /* 0x000000ff00007207 */ /* 0x000fe40000800000 */
[----:B------:R-:W-:-:S03]  /*7910*/  LOP3.LUT R9, R9, R2, RZ, 0x3c, !PT ;  /* 0x0000000209097212 */ /* 0x000fc600078e3cff */
[----:B------:R-:W-:Y:S01]  /*7920*/  IMAD R7, R0, 0x8, R5 ;  /* 0x0000000800077824 */ /* 0x000fe200078e0205 */
[----:B------:R-:W-:Y:S01]  /*7930*/  SHF.L.U32 R4, R9, 0x1f, RZ ;  /* 0x0000001f09047819 */ /* 0x000fe200000006ff */
[----:B-1----:R-:W-:Y:S06]  /*7940*/  @!P0 BRA `(.L_x_186) ;  /* 0x0000000400b48947 */ /* 0x002fec0003800000 */
.L_x_204:
[----:B------:R-:W1:Y:S01]  /*7950*/  SYNCS.PHASECHK.TRANS64.TRYWAIT P0, [R7+URZ], R4 ;  /* 0x00000004070075a7 */ /* 0x000e62000800017f */
[----:B------:R-:W-:-:S05]  /*7960*/  VIADD R0, R0, 0x1 ;  /* 0x0000000100007836 */ /* 0x000fca0000000000 */
[----:B------:R-:W-:-:S04]  /*7970*/  ISETP.NE.AND P1, PT, R0, 0x9, PT ;  /* 0x000000090000780c */ /* 0x000fc80003f25270 */
[----:B------:R-:W-:Y:S02]  /*7980*/  SEL R2, RZ, 0x1, P1 ;  /* 0x00000001ff027807 */ /* 0x000fe40000800000 */
[----:B------:R-:W-:Y:S02]  /*7990*/  SEL R0, R0, RZ, P1 ;  /* 0x000000ff00007207 */ /* 0x000fe40000800000 */
[----:B------:R-:W-:-:S03]  /*79a0*/  LOP3.LUT R9, R9, R2, RZ, 0x3c, !PT ;  /* 0x0000000209097212 */ /* 0x000fc600078e3cff */
[----:B0-----:R-:W-:Y:S01]  /*79b0*/  IMAD R6, R0, 0x8, R5 ;  /* 0x0000000800067824 */ /* 0x001fe200078e0205 */
[----:B------:R-:W-:Y:S01]  /*79c0*/  SHF.L.U32 R3, R9, 0x1f, RZ ;  /* 0x0000001f09037819 */ /* 0x000fe200000006ff */
[----:B-1----:R-:W-:Y:S06]  /*79d0*/  @!P0 BRA `(.L_x_187) ;  /* 0x0000000400a48947 */ /* 0x002fec0003800000 */
.L_x_205:
        /* <DEDUP_REMOVED lines=9> */
.L_x_206:
        /* <DEDUP_REMOVED lines=9> */
.L_x_207:
        /* <DEDUP_REMOVED lines=9> */
.L_x_208:
        /* <DEDUP_REMOVED lines=9> */
.L_x_209:
[----:B------:R-:W1:Y:S01]  /*7c20*/  SYNCS.PHASECHK.TRANS64.TRYWAIT P0, [R6+URZ], R3 ;  /* 0x00000003060075a7 */ /* 0x000e62000800017f */
[----:B------:R-:W-:-:S05]  /*7c30*/  VIADD R0, R0, 0x1 ;  /* 0x0000000100007836 */ /* 0x000fca0000000000 */
[----:B------:R-:W-:-:S04]  /*7c40*/  ISETP.NE.AND P1, PT, R0, 0x9, PT ;  /* 0x000000090000780c */ /* 0x000fc80003f25270 */
[----:B------:R-:W-:Y:S02]  /*7c50*/  SEL R2, RZ, 0x1, P1 ;  /* 0x00000001ff027807 */ /* 0x000fe40000800000 */
[----:B------:R-:W-:Y:S02]  /*7c60*/  SEL R0, R0, RZ, P1 ;  /* 0x000000ff00007207 */ /* 0x000fe40000800000 */
[----:B------:R-:W-:Y:S01]  /*7c70*/  LOP3.LUT R2, R9, R2, RZ, 0x3c, !PT ;  /* 0x0000000209027212 */ /* 0x000fe200078e3cff */
[----:B-1----:R-:W-:Y:S06]  /*7c80*/  @!P0 BRA `(.L_x_192) ;  /* 0x00000004005c8947 */ /* 0x002fec0003800000 */
.L_x_210:
[----:B------:R-:W-:Y:S01]  /*7c90*/  IMAD R5, R0, 0x8, R5 ;  /* 0x0000000800057824 */ /* 0x000fe200078e0205 */
[----:B------:R-:W-:-:S07]  /*7ca0*/  SHF.L.U32 R0, R2, 0x1f, RZ ;  /* 0x0000001f02007819 */ /* 0x000fce00000006ff */
.L_x_193:
[----:B---3--:R3:W4:Y:S02]  /*7cb0*/  SYNCS.PHASECHK.TRANS64.TRYWAIT P0, [R5+URZ], R0 ;  /* 0x00000000050075a7 */ /* 0x008724000800017f */
[----:B----4-:R-:W-:Y:S05]  /*7cc0*/  @!P0 NANOSLEEP.SYNCS 0x989680 ;  /* 0x009896800000895d */ /* 0x010fea0003900000 */
[----:B------:R-:W4:Y:S02]  /*7cd0*/  @!P0 SYNCS.PHASECHK.TRANS64 P0, [R5+URZ], R0 ;  /* 0x00000000050085a7 */ /* 0x000f24000800007f */
[----:B----4-:R-:W-:Y:S05]  /*7ce0*/  @!P0 BRA `(.L_x_193) ;  /* 0xfffffffc00f08947 */ /* 0x010fea000383ffff */
.L_x_183:
[----:B------:R-:W-:Y:S05]  /*7cf0*/  BSYNC B0 ;  /* 0x0000000000007941 */ /* 0x000fea0003800000 */
.L_x_182:
[----:B------:R-:W-:Y:S05]  /*7d00*/  EXIT ;  /* 0x000000000000794d */ /* 0x000fea0003800000 */
.L_x_20:
[----:B0-----:R-:W-:-:S04]  /*7d10*/  IMAD.U32 R3, RZ, RZ, UR43 ;  /* 0x0000002bff037e24 */ /* 0x001fc8000f8e00ff */
[----:B------:R0:W1:Y:S03]  /*7d20*/  SYNCS.PHASECHK.TRANS64.TRYWAIT P0, [R3+URZ+-0x8], R0 ;  /* 0xfffff800030075a7 */ /* 0x000066000800017f */
[----:B-1----:R-:W-:Y:S05]  /*7d30*/  @!P0 NANOSLEEP.SYNCS 0x989680 ;  /* 0x009896800000895d */ /* 0x002fea0003900000 */
[----:B------:R-:W1:Y:S02]  /*7d40*/  @!P0 SYNCS.PHASECHK.TRANS64 P0, [R3+URZ+-0x8], R0 ;  /* 0xfffff800030085a7 */ /* 0x000e64000800007f */
[----:B-1----:R-:W-:Y:S05]  /*7d50*/  @!P0 BRA `(.L_x_20) ;  /* 0xfffffffc00ec8947 */ /* 0x002fea000383ffff */
[----:B------:R-:W-:Y:S05]  /*7d60*/  BRA `(.L_x_194) ;  /* 0xffffff9800a87947 */ /* 0x000fea000383ffff */
.L_x_25:
[----:B-1----:R1:W2:Y:S02]  /*7d70*/  SYNCS.PHASECHK.TRANS64.TRYWAIT P1, [R3+URZ], R0 ;  /* 0x00000000030075a7 */ /* 0x0022a4000802017f */
[----:B--2---:R-:W-:Y:S05]  /*7d80*/  @!P1 NANOSLEEP.SYNCS 0x989680 ;  /* 0x009896800000995d */ /* 0x004fea0003900000 */
[----:B------:R-:W2:Y:S02]  /*7d90*/  @!P1 SYNCS.PHASECHK.TRANS64 P1, [R3+URZ], R0 ;  /* 0x00000000030095a7 */ /* 0x000ea4000802007f */
[----:B--2---:R-:W-:Y:S05]  /*7da0*/  @!P1 BRA `(.L_x_25) ;  /* 0xfffffffc00f09947 */ /* 0x004fea000383ffff */
[----:B------:R-:W-:Y:S05]  /*7db0*/  BRA `(.L_x_24) ;  /* 0xffffff9c001c7947 */ /* 0x000fea000383ffff */
.L_x_30:
[----:B-1----:R-:W-:-:S04]  /*7dc0*/  IMAD.U32 R5, RZ, RZ, UR4 ;  /* 0x00000004ff057e24 */ /* 0x002fc8000f8e00ff */
[----:B------:R1:W2:Y:S03]  /*7dd0*/  SYNCS.PHASECHK.TRANS64.TRYWAIT P1, [R5+URZ], R4 ;  /* 0x00000004050075a7 */ /* 0x0002a6000802017f */
[----:B--2---:R-:W-:Y:S05]  /*7de0*/  @!P1 NANOSLEEP.SYNCS 0x989680 ;  /* 0x009896800000995d */ /* 0x004fea0003900000 */
[----:B------:R-:W2:Y:S02]  /*7df0*/  @!P1 SYNCS.PHASECHK.TRANS64 P1, [R5+URZ], R4 ;  /* 0x00000004050095a7 */ /* 0x000ea4000802007f */
[----:B--2---:R-:W-:Y:S05]  /*7e00*/  @!P1 BRA `(.L_x_30) ;  /* 0xfffffffc00ec9947 */ /* 0x004fea000383ffff */
[----:B------:R-:W-:Y:S05]  /*7e10*/  BRA `(.L_x_29) ;  /* 0xffffff9c00ec7947 */ /* 0x000fea000383ffff */
.L_x_36:
[----:B0-----:R-:W-:-:S04]  /*7e20*/  IMAD.U32 R3, RZ, RZ, UR43 ;  /* 0x0000002bff037e24 */ /* 0x001fc8000f8e00ff */
[----:B------:R0:W1:Y:S03]  /*7e30*/  SYNCS.PHASECHK.TRANS64.TRYWAIT P0, [R3+URZ+0x8], R0 ;  /* 0x00000800030075a7 */ /* 0x000066000800017f */
[----:B-1----:R-:W-:Y:S05]  /*7e40*/  @!P0 NANOSLEEP.SYNCS 0x989680 ;  /* 0x009896800000895d */ /* 0x002fea0003900000 */
[----:B------:R-:W1:Y:S02]  /*7e50*/  @!P0 SYNCS.PHASECHK.TRANS64 P0, [R3+URZ+0x8], R0 ;  /* 0x00000800030085a7 */ /* 0x000e64000800007f */
[----:B-1----:R-:W-:Y:S05]  /*7e60*/  @!P0 BRA `(.L_x_36) ;  /* 0xfffffffc00ec8947 */ /* 0x002fea000383ffff */
[----:B------:R-:W-:Y:S05]  /*7e70*/  BRA `(.L_x_195) ;  /* 0xffffffa4002c7947 */ /* 0x000fea000383ffff */
.L_x_169:
[----:B------:R-:W-:Y:S01]  /*7e80*/  BSSY B1, `(.L_x_196) ;  /* 0x0000006000017945 */ /* 0x000fe20003800000 */
[----:B------:R-:W-:-:S07]  /*7e90*/  IMAD.MOV.U32 R15, RZ, RZ, -0x1 ;  /* 0xffffffffff0f7424 */ /* 0x000fce00078e00ff */
[----:B--2--5:R-:W-:Y:S05]  /*7ea0*/  WARPSYNC.COLLECTIVE R15, `(.L_x_197) ;  /* 0x000000000f0c7348 */ /* 0x024fea0003c00000 */
[----:B------:R-:W-:Y:S02]  /*7eb0*/  ELECT P6, UR62, PT ;  /* 0x00000000003e782f */ /* 0x000fe400038c0000 */
[----:B------:R-:W-:Y:S01]  /*7ec0*/  MOV R14, UR62 ;  /* 0x0000003e000e7c02 */ /* 0x000fe20008000f00 */
[----:B--2--5:R-:W-:Y:S10]  /*7ed0*/  ENDCOLLECTIVE ;  /* 0x000000000000791b */ /* 0x024ff40003800000 */
.L_x_197:
[----:B------:R-:W-:Y:S05]  /*7ee0*/  BSYNC B1 ;  /* 0x0000000000017941 */ /* 0x000fea0003800000 */
.L_x_196:
[----:B------:R-:W-:Y:S05]  /*7ef0*/  BRA `(.L_x_198) ;  /* 0xffffffec00447947 */ /* 0x000fea000383ffff */
.L_x_172:
[----:B0-----:R0:W1:Y:S02]  /*7f00*/  SYNCS.PHASECHK.TRANS64.TRYWAIT P1, [R14+URZ+0x48], R5 ;  /* 0x000048050e0075a7 */ /* 0x001064000802017f */
[----:B-1----:R-:W-:Y:S05]  /*7f10*/  @!P1 NANOSLEEP.SYNCS 0x989680 ;  /* 0x009896800000995d */ /* 0x002fea0003900000 */
[----:B------:R-:W1:Y:S02]  /*7f20*/  @!P1 SYNCS.PHASECHK.TRANS64 P1, [R14+URZ+0x48], R5 ;  /* 0x000048050e0095a7 */ /* 0x000e64000802007f */
[----:B-1----:R-:W-:Y:S05]  /*7f30*/  @!P1 BRA `(.L_x_172) ;  /* 0xfffffffc00f09947 */ /* 0x002fea000383ffff */
[----:B------:R-:W-:Y:S05]  /*7f40*/  BRA `(.L_x_199) ;  /* 0xffffffec00807947 */ /* 0x000fea000383ffff */
.L_x_181:
[----:B------:R-:W-:Y:S01]  /*7f50*/  BSSY B0, `(.L_x_200) ;  /* 0x0000006000007945 */ /* 0x000fe20003800000 */
[----:B------:R-:W-:-:S07]  /*7f60*/  IMAD.MOV.U32 R15, RZ, RZ, -0x1 ;  /* 0xffffffffff0f7424 */ /* 0x000fce00078e00ff */
[----:B--2--5:R-:W-:Y:S05]  /*7f70*/  WARPSYNC.COLLECTIVE R15, `(.L_x_201) ;  /* 0x000000000f0c7348 */ /* 0x024fea0003c00000 */
[----:B------:R-:W-:Y:S02]  /*7f80*/  ELECT P6, UR62, PT ;  /* 0x00000000003e782f */ /* 0x000fe400038c0000 */
[----:B------:R-:W-:Y:S01]  /*7f90*/  MOV R14, UR62 ;  /* 0x0000003e000e7c02 */ /* 0x000fe20008000f00 */
[----:B--2--5:R-:W-:Y:S10]  /*7fa0*/  ENDCOLLECTIVE ;  /* 0x000000000000791b */ /* 0x024ff40003800000 */
.L_x_201:
[----:B------:R-:W-:Y:S05]  /*7fb0*/  BSYNC B0 ;  /* 0x0000000000007941 */ /* 0x000fea0003800000 */
.L_x_200:
[----:B------:R-:W-:Y:S05]  /*7fc0*/  BRA `(.L_x_202) ;  /* 0xfffffff400e87947 */ /* 0x000fea000383ffff */
.L_x_185:
[----:B0-----:R0:W1:Y:S02]  /*7fd0*/  SYNCS.PHASECHK.TRANS64.TRYWAIT P0, [R7+URZ], R2 ;  /* 0x00000002070075a7 */ /* 0x001064000800017f */
[----:B-1----:R-:W-:Y:S05]  /*7fe0*/  @!P0 NANOSLEEP.SYNCS 0x989680 ;  /* 0x009896800000895d */ /* 0x002fea0003900000 */
[----:B------:R-:W1:Y:S02]  /*7ff0*/  @!P0 SYNCS.PHASECHK.TRANS64 P0, [R7+URZ], R2 ;  /* 0x00000002070085a7 */ /* 0x000e64000800007f */
[----:B-1----:R-:W-:Y:S05]  /*8000*/  @!P0 BRA `(.L_x_185) ;  /* 0xfffffffc00f08947 */ /* 0x002fea000383ffff */
[----:B------:R-:W-:Y:S05]  /*8010*/  BRA `(.L_x_203) ;  /* 0xfffffff800287947 */ /* 0x000fea000383ffff */
.L_x_186:
[----:B0-----:R0:W1:Y:S02]  /*8020*/  SYNCS.PHASECHK.TRANS64.TRYWAIT P0, [R6+URZ], R3 ;  /* 0x00000003060075a7 */ /* 0x001064000800017f */
[----:B-1----:R-:W-:Y:S05]  /*8030*/  @!P0 NANOSLEEP.SYNCS 0x989680 ;  /* 0x009896800000895d */ /* 0x002fea0003900000 */
[----:B------:R-:W1:Y:S02]  /*8040*/  @!P0 SYNCS.PHASECHK.TRANS64 P0, [R6+URZ], R3 ;  /* 0x00000003060085a7 */ /* 0x000e64000800007f */
[----:B-1----:R-:W-:Y:S05]  /*8050*/  @!P0 BRA `(.L_x_186) ;  /* 0xfffffffc00f08947 */ /* 0x002fea000383ffff */
[----:B------:R-:W-:Y:S05]  /*8060*/  BRA `(.L_x_204) ;  /* 0xfffffff800387947 */ /* 0x000fea000383ffff */
.L_x_187:
[----:B0-----:R0:W1:Y:S02]  /*8070*/  SYNCS.PHASECHK.TRANS64.TRYWAIT P0, [R7+URZ], R4 ;  /* 0x00000004070075a7 */ /* 0x001064000800017f */
[----:B-1----:R-:W-:Y:S05]  /*8080*/  @!P0 NANOSLEEP.SYNCS 0x989680 ;  /* 0x009896800000895d */ /* 0x002fea0003900000 */
[----:B------:R-:W1:Y:S02]  /*8090*/  @!P0 SYNCS.PHASECHK.TRANS64 P0, [R7+URZ], R4 ;  /* 0x00000004070085a7 */ /* 0x000e64000800007f */
[----:B-1----:R-:W-:Y:S05]  /*80a0*/  @!P0 BRA `(.L_x_187) ;  /* 0xfffffffc00f08947 */ /* 0x002fea000383ffff */
[----:B------:R-:W-:Y:S05]  /*80b0*/  BRA `(.L_x_205) ;  /* 0xfffffff800487947 */ /* 0x000fea000383ffff */
.L_x_188:
[----:B0-----:R0:W1:Y:S02]  /*80c0*/  SYNCS.PHASECHK.TRANS64.TRYWAIT P0, [R6+URZ], R3 ;  /* 0x00000003060075a7 */ /* 0x001064000800017f */
[----:B-1----:R-:W-:Y:S05]  /*80d0*/  @!P0 NANOSLEEP.SYNCS 0x989680 ;  /* 0x009896800000895d */ /* 0x002fea0003900000 */
[----:B------:R-:W1:Y:S02]  /*80e0*/  @!P0 SYNCS.PHASECHK.TRANS64 P0, [R6+URZ], R3 ;  /* 0x00000003060085a7 */ /* 0x000e64000800007f */
[----:B-1----:R-:W-:Y:S05]  /*80f0*/  @!P0 BRA `(.L_x_188) ;  /* 0xfffffffc00f08947 */ /* 0x002fea000383ffff */
[----:B------:R-:W-:Y:S05]  /*8100*/  BRA `(.L_x_206) ;  /* 0xfffffff800587947 */ /* 0x000fea000383ffff */
.L_x_189:
[----:B0-----:R0:W1:Y:S02]  /*8110*/  SYNCS.PHASECHK.TRANS64.TRYWAIT P0, [R7+URZ], R4 ;  /* 0x00000004070075a7 */ /* 0x001064000800017f */
[----:B-1----:R-:W-:Y:S05]  /*8120*/  @!P0 NANOSLEEP.SYNCS 0x989680 ;  /* 0x009896800000895d */ /* 0x002fea0003900000 */
[----:B------:R-:W1:Y:S02]  /*8130*/  @!P0 SYNCS.PHASECHK.TRANS64 P0, [R7+URZ], R4 ;  /* 0x00000004070085a7 */ /* 0x000e64000800007f */
[----:B-1----:R-:W-:Y:S05]  /*8140*/  @!P0 BRA `(.L_x_189) ;  /* 0xfffffffc00f08947 */ /* 0x002fea000383ffff */
[----:B------:R-:W-:Y:S05]  /*8150*/  BRA `(.L_x_207) ;  /* 0xfffffff800687947 */ /* 0x000fea000383ffff */
.L_x_190:
[----:B0-----:R0:W1:Y:S02]  /*8160*/  SYNCS.PHASECHK.TRANS64.TRYWAIT P0, [R6+URZ], R3 ;  /* 0x00000003060075a7 */ /* 0x001064000800017f */
[----:B-1----:R-:W-:Y:S05]  /*8170*/  @!P0 NANOSLEEP.SYNCS 0x989680 ;  /* 0x009896800000895d */ /* 0x002fea0003900000 */
[----:B------:R-:W1:Y:S02]  /*8180*/  @!P0 SYNCS.PHASECHK.TRANS64 P0, [R6+URZ], R3 ;  /* 0x00000003060085a7 */ /* 0x000e64000800007f */
[----:B-1----:R-:W-:Y:S05]  /*8190*/  @!P0 BRA `(.L_x_190) ;  /* 0xfffffffc00f08947 */ /* 0x002fea000383ffff */
[----:B------:R-:W-:Y:S05]  /*81a0*/  BRA `(.L_x_208) ;  /* 0xfffffff800787947 */ /* 0x000fea000383ffff */
.L_x_191:
[----:B0-----:R0:W1:Y:S02]  /*81b0*/  SYNCS.PHASECHK.TRANS64.TRYWAIT P0, [R7+URZ], R4 ;  /* 0x00000004070075a7 */ /* 0x001064000800017f */
[----:B-1----:R-:W-:Y:S05]  /*81c0*/  @!P0 NANOSLEEP.SYNCS 0x989680 ;  /* 0x009896800000895d */ /* 0x002fea0003900000 */
[----:B------:R-:W1:Y:S02]  /*81d0*/  @!P0 SYNCS.PHASECHK.TRANS64 P0, [R7+URZ], R4 ;  /* 0x00000004070085a7 */ /* 0x000e64000800007f */
[----:B-1----:R-:W-:Y:S05]  /*81e0*/  @!P0 BRA `(.L_x_191) ;  /* 0xfffffffc00f08947 */ /* 0x002fea000383ffff */
[----:B------:R-:W-:Y:S05]  /*81f0*/  BRA `(.L_x_209) ;  /* 0xfffffff800887947 */ /* 0x000fea000383ffff */
.L_x_192:
[----:B-1----:R1:W3:Y:S02]  /*8200*/  SYNCS.PHASECHK.TRANS64.TRYWAIT P0, [R6+URZ], R3 ;  /* 0x00000003060075a7 */ /* 0x0022e4000800017f */
[----:B---3--:R-:W-:Y:S05]  /*8210*/  @!P0 NANOSLEEP.SYNCS 0x989680 ;  /* 0x009896800000895d */ /* 0x008fea0003900000 */
[----:B------:R-:W3:Y:S02]  /*8220*/  @!P0 SYNCS.PHASECHK.TRANS64 P0, [R6+URZ], R3 ;  /* 0x00000003060085a7 */ /* 0x000ee4000800007f */
[----:B---3--:R-:W-:Y:S05]  /*8230*/  @!P0 BRA `(.L_x_192) ;  /* 0xfffffffc00f08947 */ /* 0x008fea000383ffff */
[----:B------:R-:W-:Y:S05]  /*8240*/  BRA `(.L_x_210) ;  /* 0xfffffff800907947 */ /* 0x000fea000383ffff */
.L_x_211:
[----:B------:R-:W-:-:S00]  /*8250*/  BRA `(.L_x_211) ;  /* 0xfffffffc00fc7947 */ /* 0x000fc0000383ffff */
[----:B------:R-:W-:-:S00]  /*8260*/  NOP ;  /* 0x0000000000007918 */ /* 0x000fc00000000000 */
        /* <DEDUP_REMOVED lines=9> */
.L_x_212:


//--------------------- .nv.global.init           --------------------------
	.section	.nv.global.init,"aw",@progbits
.nv.global.init:
	.type		$str$22,@object
	.size		$str$22,($str$23 - $str$22)
$str$22:
        /*0000*/ 	.byte	0x6b, 0x5f, 0x74, 0x69, 0x6c, 0x65, 0x5f, 0x63, 0x6f, 0x75, 0x6e, 0x74, 0x20, 0x3e, 0x3d, 0x20
        /*0010*/ 	.byte	0x31, 0x00
	.type		$str$23,@object
	.size		$str$23,(__unnamed_1 - $str$23)
$str$23:
        /*0012*/ 	.byte	0x2f, 0x74, 0x6d, 0x70, 0x2f, 0x63, 0x75, 0x74, 0x6c, 0x61, 0x73, 0x73, 0x5f, 0x73, 0x77, 0x65
        /*0022*/ 	.byte	0x65, 0x70, 0x5f, 0x73, 0x72, 0x63, 0x2f, 0x69, 0x6e, 0x63, 0x6c, 0x75, 0x64, 0x65, 0x2f, 0x63
        /*0032*/ 	.byte	0x75, 0x74, 0x6c, 0x61, 0x73, 0x73, 0x2f, 0x67, 0x65, 0x6d, 0x6d, 0x2f, 0x63, 0x6f, 0x6c, 0x6c
        /*0042*/ 	.byte	0x65, 0x63, 0x74, 0x69, 0x76, 0x65, 0x2f, 0x73, 0x6d, 0x39, 0x30, 0x5f, 0x6d, 0x6d, 0x61, 0x5f
        /*0052*/ 	.byte	0x74, 0x6d, 0x61, 0x5f, 0x67, 0x6d, 0x6d, 0x61, 0x5f, 0x73, 0x73, 0x5f, 0x77, 0x61, 0x72, 0x70
        /*0062*/ 	.byte	0x73, 0x70, 0x65, 0x63, 0x69, 0x61, 0x6c, 0x69, 0x7a, 0x65, 0x64, 0x2e, 0x68, 0x70, 0x70, 0x00
	.type		__unnamed_1,@object
	.size		__unnamed_1,(.L_0 - __unnamed_1)
__unnamed_1:
        /*0072*/ 	.byte	0x76, 0x6f, 0x69, 0x64, 0x20, 0x63, 0x75, 0x74, 0x6c, 0x61, 0x73, 0x73, 0x3a, 0x3a, 0x67, 0x65
        /* <DEDUP_REMOVED lines=180> */
        /*0bc2*/ 	.byte	0x3a, 0x69, 0x64, 0x65, 0x6e, 0x74, 0x69, 0x74, 0x79, 0x5d, 0x00
.L_0:


//--------------------- .nv.shared._ZN7cutlass13device_kernelINS_4gemm6kernel13GemmUniversalIN4cute5tupleIJiiiiEEENS1_10collective13CollectiveMmaINS1_34MainloopSm90TmaGmmaWarpSpecializedILi9ENS5_IJNS4_1CILi1EEENSA_ILi8EEESB_EEENS1_32KernelTmaWarpSpecializedPingpongEEENS5_IJNSA_ILi64EEENSA_ILi128EEESG_EEENS_10bfloat16_tENS5_IJlSB_lEEESJ_SK_NS4_8TiledMMAINS4_8MMA_AtomIJNS4_4SM904GMMA28MMA_64x128x16_F32BF16BF16_SSILNSO_5MajorE0ELSQ_0ELNSO_7ScaleInE1ELSR_1EEEEEENS4_6LayoutINS5_IJSB_SB_SB_EEENS5_IJNSA_ILi0EEESW_SW_EEEEENS5_IJNS4_10UnderscoreESZ_SZ_EEEEENS4_23SM90_TMA_LOAD_MULTICASTENS4_14ComposedLayoutINS4_7SwizzleILi3ELi4ELi3EEENS4_18smem_ptr_flag_bitsILi16EEENSU_INS5_IJSC_SG_EEENS5_IJSG_SB_EEEEEEEvNS4_8identityENS4_13SM90_TMA_LOADES1B_vS1C_EENS_8epilogue10collective6detail29Sm90TmaWarpSpecializedAdapterINS1G_15DefaultEpilogueISJ_SK_SK_NS1F_6thread17LinearCombinationISJ_Li1EffLNS1K_9ScaleType4KindE0ELNS_15FloatRoundStyleE2ESJ_EENS1_15EpilogueDefaultEEEEEvvEEEEvNT_6ParamsE --------------------------
	.section	.nv.shared._ZN7cutlass13device_kernelINS_4gemm6kernel13GemmUniversalIN4cute5tupleIJiiiiEEENS1_10collective13CollectiveMmaINS1_34MainloopSm90TmaGmmaWarpSpecializedILi9ENS5_IJNS4_1CILi1EEENSA_ILi8EEESB_EEENS1_32KernelTmaWarpSpecializedPingpongEEENS5_IJNSA_ILi64EEENSA_ILi128EEESG_EEENS_10bfloat16_tENS5_IJlSB_lEEESJ_SK_NS4_8TiledMMAINS4_8MMA_AtomIJNS4_4SM904GMMA28MMA_64x128x16_F32BF16BF16_SSILNSO_5MajorE0ELSQ_0ELNSO_7ScaleInE1ELSR_1EEEEEENS4_6LayoutINS5_IJSB_SB_SB_EEENS5_IJNSA_ILi0EEESW_SW_EEEEENS5_IJNS4_10UnderscoreESZ_SZ_EEEEENS4_23SM90_TMA_LOAD_MULTICASTENS4_14ComposedLayoutINS4_7SwizzleILi3ELi4ELi3EEENS4_18smem_ptr_flag_bitsILi16EEENSU_INS5_IJSC_SG_EEENS5_IJSG_SB_EEEEEEEvNS4_8identityENS4_13SM90_TMA_LOADES1B_vS1C_EENS_8epilogue10collective6detail29Sm90TmaWarpSpecializedAdapterINS1G_15DefaultEpilogueISJ_SK_SK_NS1F_6thread17LinearCombinationISJ_Li1EffLNS1K_9ScaleType4KindE0ELNS_15FloatRoundStyleE2ESJ_EENS1_15EpilogueDefaultEEEEEvvEEEEvNT_6ParamsE,"aw",@nobits
	.sectionflags	@""
	.align	16
	.zero		1024


//--------------------- .nv.shared.reserved.0     --------------------------
	.section	.nv.shared.reserved.0,"aw",@nobits
	.weak		__nv_reservedSMEM_offset_0_alias
	.size		__nv_reservedSMEM_offset_0_alias, 0, 0
	.other		__nv_reservedSMEM_offset_0_alias,@"STO_CUDA_RESERVED_SHARED STV_DEFAULT"
__nv_reservedSMEM_offset_0_alias:
	.zero		0


//--------------------- .nv.global                --------------------------
	.section	.nv.global,"aw",@nobits
.nv.global:
	.type		_ZN40_INTERNAL_b0fcce25_4_k_cu_9955e800_222584cute1_E,@object
	.size		_ZN40_INTERNAL_b0fcce25_4_k_cu_9955e800_222584cute1_E,(_ZN40_INTERNAL_b0fcce25_4_k_cu_9955e800_222584cuda3std3__45__cpo6cbeginE - _ZN40_INTERNAL_b0fcce25_4_k_cu_9955e800_222584cute1_E)
_ZN40_INTERNAL_b0fcce25_4_k_cu_9955e800_222584cute1_E:
	.zero		1
	.type		_ZN40_INTERNAL_b0fcce25_4_k_cu_9955e800_222584cuda3std3__45__cpo6cbeginE,@object
	.size		_ZN40_INTERNAL_b0fcce25_4_k_cu_9955e800_222584cuda3std3__45__cpo6cbeginE,(_ZN40_INTERNAL_b0fcce25_4_k_cu_9955e800_222584cuda3std3__48in_placeE - _ZN40_INTERNAL_b0fcce25_4_k_cu_9955e800_222584cuda3std3__45__cpo6cbeginE)
_ZN40_INTERNAL_b0fcce25_4_k_cu_9955e800_222584cuda3std3__45__cpo6cbeginE:
	.zero		1
	.type		_ZN40_INTERNAL_b0fcce25_4_k_cu_9955e800_222584cuda3std3__48in_placeE,@object
	.size		_ZN40_INTERNAL_b0fcce25_4_k_cu_9955e800_222584cuda3std3__48in_placeE,(_ZN40_INTERNAL_b0fcce25_4_k_cu_9955e800_222584cuda3std6ranges3__45__cpo9iter_moveE - _ZN40_INTERNAL_b0fcce25_4_k_cu_9955e800_222584cuda3std3__48in_placeE)
_ZN40_INTERNAL_b0fcce25_4_k_cu_9955e800_222584cuda3std3__48in_placeE:
	.zero		1
	.type		_ZN40_INTERNAL_b0fcce25_4_k_cu_9955e800_222584cuda3std6ranges3__45__cpo9iter_moveE,@object
	.size		_ZN40_INTERNAL_b0fcce25_4_k_cu_9955e800_222584cuda3std6ranges3__45__cpo9iter_moveE,(_ZN40_INTERNAL_b0fcce25_4_k_cu_9955e800_222584cuda3std3__45__cpo5beginE - _ZN40_INTERNAL_b0fcce25_4_k_cu_9955e800_222584cuda3std6ranges3__45__cpo9iter_moveE)
_ZN40_INTERNAL_b0fcce25_4_k_cu_9955e800_222584cuda3std6ranges3__45__cpo9iter_moveE:
	.zero		1
	.type		_ZN40_INTERNAL_b0fcce25_4_k_cu_9955e800_222584cuda3std3__45__cpo5beginE,@object
	.size		_ZN40_INTERNAL_b0fcce25_4_k_cu_9955e800_222584cuda3std3__45__cpo5beginE,(_ZN40_INTERNAL_b0fcce25_4_k_cu_9955e800_222584cuda3std3__442_GLOBAL__N__b0fcce25_4_k_cu_9955e800_222586ignoreE - _ZN40_INTERNAL_b0fcce25_4_k_cu_9955e800_222584cuda3std3__45__cpo5beginE)
_ZN40_INTERNAL_b0fcce25_4_k_cu_9955e800_222584cuda3std3__45__cpo5beginE:
	.zero		1
	.type		_ZN40_INTERNAL_b0fcce25_4_k_cu_9955e800_222584cuda3std3__442_GLOBAL__N__b0fcce25_4_k_cu_9955e800_222586ignoreE,@object
	.size		_ZN40_INTERNAL_b0fcce25_4_k_cu_9955e800_222584cuda3std3__442_GLOBAL__N__b0fcce25_4_k_cu_9955e800_222586ignoreE,(_ZN40_INTERNAL_b0fcce25_4_k_cu_9955e800_222584cute7productE - _ZN40_INTERNAL_b0fcce25_4_k_cu_9955e800_222584cuda3std3__442_GLOBAL__N__b0fcce25_4_k_cu_9955e800_222586ignoreE)
_ZN40_INTERNAL_b0fcce25_4_k_cu_9955e800_222584cuda3std3__442_GLOBAL__N__b0fcce25_4_k_cu_9955e800_222586ignoreE:
	.zero		1
	.type		_ZN40_INTERNAL_b0fcce25_4_k_cu_9955e800_222584cute7productE,@object
	.size		_ZN40_INTERNAL_b0fcce25_4_k_cu_9955e800_222584cute7productE,(_ZN40_INTERNAL_b0fcce25_4_k_cu_9955e800_222584cuda3std3__45__cpo3endE - _ZN40_INTERNAL_b0fcce25_4_k_cu_9955e800_222584cute7productE)
_ZN40_INTERNAL_b0fcce25_4_k_cu_9955e800_222584cute7productE:
	.zero		1
	.type		_ZN40_INTERNAL_b0fcce25_4_k_cu_9955e800_222584cuda3std3__45__cpo3endE,@object
	.size		_ZN40_INTERNAL_b0fcce25_4_k_cu_9955e800_222584cuda3std3__45__cpo3endE,(_ZN40_INTERNAL_b0fcce25_4_k_cu_9955e800_222584cuda3std3__419piecewise_constructE - _ZN40_INTERNAL_b0fcce25_4_k_cu_9955e800_222584cuda3std3__45__cpo3endE)
_ZN40_INTERNAL_b0fcce25_4_k_cu_9955e800_222584cuda3std3__45__cpo3endE:
	.zero		1
	.type		_ZN40_INTERNAL_b0fcce25_4_k_cu_9955e800_222584cuda3std3__419piecewise_constructE,@object
	.size		_ZN40_INTERNAL_b0fcce25_4_k_cu_9955e800_222584cuda3std3__419piecewise_constructE,(_ZN40_INTERNAL_b0fcce25_4_k_cu_9955e800_222584cuda3std3__45__cpo4cendE - _ZN40_INTERNAL_b0fcce25_4_k_cu_9955e800_222584cuda3std3__419piecewise_constructE)
_ZN40_INTERNAL_b0fcce25_4_k_cu_9955e800_222584cuda3std3__419piecewise_constructE:
	.zero		1
	.type		_ZN40_INTERNAL_b0fcce25_4_k_cu_9955e800_222584cuda3std3__45__cpo4cendE,@object
	.size		_ZN40_INTERNAL_b0fcce25_4_k_cu_9955e800_222584cuda3std3__45__cpo4cendE,(_ZN40_INTERNAL_b0fcce25_4_k_cu_9955e800_222584cuda3std6ranges3__45__cpo4swapE - _ZN40_INTERNAL_b0fcce25_4_k_cu_9955e800_222584cuda3std3__45__cpo4cendE)
_ZN40_INTERNAL_b0fcce25_4_k_cu_9955e800_222584cuda3std3__45__cpo4cendE:
	.zero		1
	.type		_ZN40_INTERNAL_b0fcce25_4_k_cu_9955e800_222584cuda3std6ranges3__45__cpo4swapE,@object
	.size		_ZN40_INTERNAL_b0fcce25_4_k_cu_9955e800_222584cuda3std6ranges3__45__cpo4swapE,(.L_8 - _ZN40_INTERNAL_b0fcce25_4_k_cu_9955e800_222584cuda3std6ranges3__45__cpo4swapE)
_ZN40_INTERNAL_b0fcce25_4_k_cu_9955e800_222584cuda3std6ranges3__45__cpo4swapE:
	.zero		1
.L_8:


//--------------------- .nv.constant0._ZN7cutlass13device_kernelINS_4gemm6kernel13GemmUniversalIN4cute5tupleIJiiiiEEENS1_10collective13CollectiveMmaINS1_34MainloopSm90TmaGmmaWarpSpecializedILi9ENS5_IJNS4_1CILi1EEENSA_ILi8EEESB_EEENS1_32KernelTmaWarpSpecializedPingpongEEENS5_IJNSA_ILi64EEENSA_ILi128EEESG_EEENS_10bfloat16_tENS5_IJlSB_lEEESJ_SK_NS4_8TiledMMAINS4_8MMA_AtomIJNS4_4SM904GMMA28MMA_64x128x16_F32BF16BF16_SSILNSO_5MajorE0ELSQ_0ELNSO_7ScaleInE1ELSR_1EEEEEENS4_6LayoutINS5_IJSB_SB_SB_EEENS5_IJNSA_ILi0EEESW_SW_EEEEENS5_IJNS4_10UnderscoreESZ_SZ_EEEEENS4_23SM90_TMA_LOAD_MULTICASTENS4_14ComposedLayoutINS4_7SwizzleILi3ELi4ELi3EEENS4_18smem_ptr_flag_bitsILi16EEENSU_INS5_IJSC_SG_EEENS5_IJSG_SB_EEEEEEEvNS4_8identityENS4_13SM90_TMA_LOADES1B_vS1C_EENS_8epilogue10collective6detail29Sm90TmaWarpSpecializedAdapterINS1G_15DefaultEpilogueISJ_SK_SK_NS1F_6thread17LinearCombinationISJ_Li1EffLNS1K_9ScaleType4KindE0ELNS_15FloatRoundStyleE2ESJ_EENS1_15EpilogueDefaultEEEEEvvEEEEvNT_6ParamsE --------------------------
	.section	.nv.constant0._ZN7cutlass13device_kernelINS_4gemm6kernel13GemmUniversalIN4cute5tupleIJiiiiEEENS1_10collective13CollectiveMmaINS1_34MainloopSm90TmaGmmaWarpSpecializedILi9ENS5_IJNS4_1CILi1EEENSA_ILi8EEESB_EEENS1_32KernelTmaWarpSpecializedPingpongEEENS5_IJNSA_ILi64EEENSA_ILi128EEESG_EEENS_10bfloat16_tENS5_IJlSB_lEEESJ_SK_NS4_8TiledMMAINS4_8MMA_AtomIJNS4_4SM904GMMA28MMA_64x128x16_F32BF16BF16_SSILNSO_5MajorE0ELSQ_0ELNSO_7ScaleInE1ELSR_1EEEEEENS4_6LayoutINS5_IJSB_SB_SB_EEENS5_IJNSA_ILi0EEESW_SW_EEEEENS5_IJNS4_10UnderscoreESZ_SZ_EEEEENS4_23SM90_TMA_LOAD_MULTICASTENS4_14ComposedLayoutINS4_7SwizzleILi3ELi4ELi3EEENS4_18smem_ptr_flag_bitsILi16EEENSU_INS5_IJSC_SG_EEENS5_IJSG_SB_EEEEEEEvNS4_8identityENS4_13SM90_TMA_LOADES1B_vS1C_EENS_8epilogue10collective6detail29Sm90TmaWarpSpecializedAdapterINS1G_15DefaultEpilogueISJ_SK_SK_NS1F_6thread17LinearCombinationISJ_Li1EffLNS1K_9ScaleType4KindE0ELNS_15FloatRoundStyleE2ESJ_EENS1_15EpilogueDefaultEEEEEvvEEEEvNT_6ParamsE,"a",@progbits
	.sectionflags	@""
	.align	4
.nv.constant0._ZN7cutlass13device_kernelINS_4gemm6kernel13GemmUniversalIN4cute5tupleIJiiiiEEENS1_10collective13CollectiveMmaINS1_34MainloopSm90TmaGmmaWarpSpecializedILi9ENS5_IJNS4_1CILi1EEENSA_ILi8EEESB_EEENS1_32KernelTmaWarpSpecializedPingpongEEENS5_IJNSA_ILi64EEENSA_ILi128EEESG_EEENS_10bfloat16_tENS5_IJlSB_lEEESJ_SK_NS4_8TiledMMAINS4_8MMA_AtomIJNS4_4SM904GMMA28MMA_64x128x16_F32BF16BF16_SSILNSO_5MajorE0ELSQ_0ELNSO_7ScaleInE1ELSR_1EEEEEENS4_6LayoutINS5_IJSB_SB_SB_EEENS5_IJNSA_ILi0EEESW_SW_EEEEENS5_IJNS4_10UnderscoreESZ_SZ_EEEEENS4_23SM90_TMA_LOAD_MULTICASTENS4_14ComposedLayoutINS4_7SwizzleILi3ELi4ELi3EEENS4_18smem_ptr_flag_bitsILi16EEENSU_INS5_IJSC_SG_EEENS5_IJSG_SB_EEEEEEEvNS4_8identityENS4_13SM90_TMA_LOADES1B_vS1C_EENS_8epilogue10collective6detail29Sm90TmaWarpSpecializedAdapterINS1G_15DefaultEpilogueISJ_SK_SK_NS1F_6thread17LinearCombinationISJ_Li1EffLNS1K_9ScaleType4KindE0ELNS_15FloatRoundStyleE2ESJ_EENS1_15EpilogueDefaultEEEEEvvEEEEvNT_6ParamsE:
	.zero		1664


//--------------------- SYMBOLS --------------------------

	.type		.nv.reservedSmem.offset0,@object
	.size		.nv.reservedSmem.offset0,0x4
	.type		__assertfail,@function
